def attn_fwd(
    Q,
    K,
    V,
    Out,
    Lse,
    sm_scale,
    stride_qz,
    stride_qh,
    stride_qm,
    stride_qk,
    stride_kz,
    stride_kh,
    stride_kn,
    stride_kk,
    stride_vz,
    stride_vh,
    stride_vn,
    stride_vk,
    stride_oz,
    stride_oh,
    stride_om,
    stride_ok,
    seqlen_q,
    seqlen_k,
    BLOCK_M: tl.constexpr,
    BLOCK_N: tl.constexpr,
    HEAD_DIM: tl.constexpr,
    CAUSAL: tl.constexpr,
):
    start_m = tl.program_id(0)
    off_hz = tl.program_id(1)
    q_off = off_hz * stride_qh
    k_off = off_hz * stride_kh
    v_off = off_hz * stride_vh
    offs_m = start_m * BLOCK_M + tl.arange(0, BLOCK_M)
    offs_d = tl.arange(0, HEAD_DIM)
    offs_n = tl.arange(0, BLOCK_N)
    q_ptrs = Q + q_off + offs_m[:, None] * stride_qm + offs_d[None, :] * stride_qk
    k_ptrs = K + k_off + offs_d[:, None] * stride_kk + offs_n[None, :] * stride_kn
    v_ptrs = V + v_off + offs_n[:, None] * stride_vn + offs_d[None, :] * stride_vk
    m_i = tl.full([BLOCK_M], float("-inf"), dtype=tl.float32)
    l_i = tl.zeros([BLOCK_M], dtype=tl.float32) + 1.0
    acc = tl.zeros([BLOCK_M, HEAD_DIM], dtype=tl.float32)
    q = tl.load(q_ptrs)
    acc, l_i, m_i = _attn_fwd_inner(
        acc,
        l_i,
        m_i,
        q,
        k_ptrs,
        v_ptrs,
        sm_scale,
        stride_kn,
        stride_vn,
        start_m,
        seqlen_k,
        BLOCK_M,
        BLOCK_N,
        HEAD_DIM,
        CAUSAL,
    )
    acc = acc / l_i[:, None]
    lse = m_i + tl.math.log2(l_i) / 1.4426950408889634
    o_ptrs = (
        Out
        + off_hz * stride_oh
        + offs_m[:, None] * stride_om
        + offs_d[None, :] * stride_ok
    )
    tl.store(o_ptrs, acc.to(Out.dtype.element_ty))
    tl.store(Lse + off_hz * seqlen_q + offs_m, lse)

# config = {"BLOCK_M": 256, "BLOCK_N": 32, "HEAD_DIM": 64, "arch": "sm_90", "causal": true, "dtype": "fp8e4m3", "num_stages": 4, "num_warps": 16}
# arch = sm_90


// ===== COMPILED SASS (sm_90a) =====

	.target	sm_90a

	.elftype	@"ET_EXEC"


//--------------------- .note.nv.tkinfo           --------------------------
	.section	.note.nv.tkinfo,"",@"SHT_NOTE"
	.sectionflags	@"SHF_NOTE_NV_TKINFO"
	.tkinfo
        /*0018*/ 	.word	0x00000002
        /*0030*/ 	.string	""
        /*0030*/ 	.string	"ptxas"
        /*0030*/ 	.string	"Cuda compilation tools, release 13.0, V13.0.88"
        /*0030*/ 	.string	"Build cuda_13.0.r13.0/compiler.36424714_0"
        /*0030*/ 	.string	"-v  -suppress-debug-info  -lineinfo  -arch sm_90a "



//--------------------- .note.nv.cuinfo           --------------------------
	.section	.note.nv.cuinfo,"",@"SHT_NOTE"
	.sectionflags	@"SHF_NOTE_NV_CUINFO"
        /*0018*/ 	.short	0x0002
        /*001a*/ 	.short	0x005a
        /*001c*/ 	.short	0x0082
	.zero		2


//--------------------- .nv.info                  --------------------------
	.section	.nv.info,"",@"SHT_CUDA_INFO"
	.align	4


	//----- nvinfo : EIATTR_REGCOUNT
	.align		4
        /*0000*/ 	.byte	0x04, 0x2f
        /*0002*/ 	.short	(.L_2 - .L_1)
	.align		4
.L_1:
        /*0004*/ 	.word	index@(attn_fwd)
        /*0008*/ 	.word	0x00000075


	//----- nvinfo : EIATTR_FRAME_SIZE
	.align		4
.L_2:
        /*000c*/ 	.byte	0x04, 0x11
        /*000e*/ 	.short	(.L_4 - .L_3)
	.align		4
.L_3:
        /*0010*/ 	.word	index@(attn_fwd)
        /*0014*/ 	.word	0x00000000


	//----- nvinfo : EIATTR_MIN_STACK_SIZE
	.align		4
.L_4:
        /*0018*/ 	.byte	0x04, 0x12
        /*001a*/ 	.short	(.L_6 - .L_5)
	.align		4
.L_5:
        /*001c*/ 	.word	index@(attn_fwd)
        /*0020*/ 	.word	0x00000000
.L_6:


//--------------------- .nv.compat                --------------------------
	.section	.nv.compat,"",@"SHT_CUDA_COMPAT_INFO"
	.align	4
        /*0000*/ 	.byte	0x02, 0x09, 0x01, 0x00, 0x02, 0x02, 0x04, 0x00, 0x02, 0x05, 0x05, 0x00, 0x03, 0x07, 0x01, 0x01
        /*0010*/ 	.byte	0x02, 0x03, 0x00, 0x00, 0x02, 0x06, 0x01, 0x00, 0x04, 0x0b, 0x08, 0x00, 0x00, 0x00, 0x00, 0x00
        /*0020*/ 	.byte	0x00, 0x00, 0x00, 0x00


//--------------------- .nv.info.attn_fwd         --------------------------
	.section	.nv.info.attn_fwd,"",@"SHT_CUDA_INFO"
	.sectionflags	@""
	.align	4


	//----- nvinfo : EIATTR_CUDA_API_VERSION
	.align		4
        /*0000*/ 	.byte	0x04, 0x37
        /*0002*/ 	.short	(.L_8 - .L_7)
.L_7:
        /*0004*/ 	.word	0x00000082


	//----- nvinfo : EIATTR_KPARAM_INFO
	.align		4
.L_8:
        /*0008*/ 	.byte	0x04, 0x17
        /*000a*/ 	.short	(.L_10 - .L_9)
.L_9:
        /*000c*/ 	.word	0x00000000
        /*0010*/ 	.short	0x0019
        /*0012*/ 	.short	0x0080
        /*0014*/ 	.byte	0x00, 0xf4, 0x21, 0x00


	//----- nvinfo : EIATTR_KPARAM_INFO
	.align		4
.L_10:
        /*0018*/ 	.byte	0x04, 0x17
        /*001a*/ 	.short	(.L_12 - .L_11)
.L_11:
        /*001c*/ 	.word	0x00000000
        /*0020*/ 	.short	0x0018
        /*0022*/ 	.short	0x0078
        /*0024*/ 	.byte	0x00, 0xf4, 0x21, 0x00


	//----- nvinfo : EIATTR_KPARAM_INFO
	.align		4
.L_12:
        /*0028*/ 	.byte	0x04, 0x17
        /*002a*/ 	.short	(.L_14 - .L_13)
.L_13:
        /*002c*/ 	.word	0x00000000
        /*0030*/ 	.short	0x0017
        /*0032*/ 	.short	0x0070
        /*0034*/ 	.byte	0x00, 0xf0, 0x11, 0x00


	//----- nvinfo : EIATTR_KPARAM_INFO
	.align		4
.L_14:
        /*0038*/ 	.byte	0x04, 0x17
        /*003a*/ 	.short	(.L_16 - .L_15)
.L_15:
        /*003c*/ 	.word	0x00000000
        /*0040*/ 	.short	0x0016
        /*0042*/ 	.short	0x006c
        /*0044*/ 	.byte	0x00, 0xf0, 0x11, 0x00


	//----- nvinfo : EIATTR_KPARAM_INFO
	.align		4
.L_16:
        /*0048*/ 	.byte	0x04, 0x17
        /*004a*/ 	.short	(.L_18 - .L_17)
.L_17:
        /*004c*/ 	.word	0x00000000
        /*0050*/ 	.short	0x0015
        /*0052*/ 	.short	0x0068
        /*0054*/ 	.byte	0x00, 0xf0, 0x11, 0x00


	//----- nvinfo : EIATTR_KPARAM_INFO
	.align		4
.L_18:
        /*0058*/ 	.byte	0x04, 0x17
        /*005a*/ 	.short	(.L_20 - .L_19)
.L_19:
        /*005c*/ 	.word	0x00000000
        /*0060*/ 	.short	0x0014
        /*0062*/ 	.short	0x0064
        /*0064*/ 	.byte	0x00, 0xf0, 0x11, 0x00


	//----- nvinfo : EIATTR_KPARAM_INFO
	.align		4
.L_20:
        /*0068*/ 	.byte	0x04, 0x17
        /*006a*/ 	.short	(.L_22 - .L_21)
.L_21:
        /*006c*/ 	.word	0x00000000
        /*0070*/ 	.short	0x0013
        /*0072*/ 	.short	0x0060
        /*0074*/ 	.byte	0x00, 0xf0, 0x11, 0x00


	//----- nvinfo : EIATTR_KPARAM_INFO
	.align		4
.L_22:
        /*0078*/ 	.byte	0x04, 0x17
        /*007a*/ 	.short	(.L_24 - .L_23)
.L_23:
        /*007c*/ 	.word	0x00000000
        /*0080*/ 	.short	0x0012
        /*0082*/ 	.short	0x005c
        /*0084*/ 	.byte	0x00, 0xf0, 0x11, 0x00


	//----- nvinfo : EIATTR_KPARAM_INFO
	.align		4
.L_24:
        /*0088*/ 	.byte	0x04, 0x17
        /*008a*/ 	.short	(.L_26 - .L_25)
.L_25:
        /*008c*/ 	.word	0x00000000
        /*0090*/ 	.short	0x0011
        /*0092*/ 	.short	0x0058
        /*0094*/ 	.byte	0x00, 0xf0, 0x11, 0x00


	//----- nvinfo : EIATTR_KPARAM_INFO
	.align		4
.L_26:
        /*0098*/ 	.byte	0x04, 0x17
        /*009a*/ 	.short	(.L_28 - .L_27)
.L_27:
        /*009c*/ 	.word	0x00000000
        /*00a0*/ 	.short	0x0010
        /*00a2*/ 	.short	0x0054
        /*00a4*/ 	.byte	0x00, 0xf0, 0x11, 0x00


	//----- nvinfo : EIATTR_KPARAM_INFO
	.align		4
.L_28:
        /*00a8*/ 	.byte	0x04, 0x17
        /*00aa*/ 	.short	(.L_30 - .L_29)
.L_29:
        /*00ac*/ 	.word	0x00000000
        /*00b0*/ 	.short	0x000f
        /*00b2*/ 	.short	0x0050
        /*00b4*/ 	.byte	0x00, 0xf0, 0x11, 0x00


	//----- nvinfo : EIATTR_KPARAM_INFO
	.align		4
.L_30:
        /*00b8*/ 	.byte	0x04, 0x17
        /*00ba*/ 	.short	(.L_32 - .L_31)
.L_31:
        /*00bc*/ 	.word	0x00000000
        /*00c0*/ 	.short	0x000e
        /*00c2*/ 	.short	0x004c
        /*00c4*/ 	.byte	0x00, 0xf0, 0x11, 0x00


	//----- nvinfo : EIATTR_KPARAM_INFO
	.align		4
.L_32:
        /*00c8*/ 	.byte	0x04, 0x17
        /*00ca*/ 	.short	(.L_34 - .L_33)
.L_33:
        /*00cc*/ 	.word	0x00000000
        /*00d0*/ 	.short	0x000d
        /*00d2*/ 	.short	0x0048
        /*00d4*/ 	.byte	0x00, 0xf0, 0x11, 0x00


	//----- nvinfo : EIATTR_KPARAM_INFO
	.align		4
.L_34:
        /*00d8*/ 	.byte	0x04, 0x17
        /*00da*/ 	.short	(.L_36 - .L_35)
.L_35:
        /*00dc*/ 	.word	0x00000000
        /*00e0*/ 	.short	0x000c
        /*00e2*/ 	.short	0x0044
        /*00e4*/ 	.byte	0x00, 0xf0, 0x11, 0x00


	//----- nvinfo : EIATTR_KPARAM_INFO
	.align		4
.L_36:
        /*00e8*/ 	.byte	0x04, 0x17
        /*00ea*/ 	.short	(.L_38 - .L_37)
.L_37:
        /*00ec*/ 	.word	0x00000000
        /*00f0*/ 	.short	0x000b
        /*00f2*/ 	.short	0x0040
        /*00f4*/ 	.byte	0x00, 0xf0, 0x11, 0x00


	//----- nvinfo : EIATTR_KPARAM_INFO
	.align		4
.L_38:
        /*00f8*/ 	.byte	0x04, 0x17
        /*00fa*/ 	.short	(.L_40 - .L_39)
.L_39:
        /*00fc*/ 	.word	0x00000000
        /*0100*/ 	.short	0x000a
        /*0102*/ 	.short	0x003c
        /*0104*/ 	.byte	0x00, 0xf0, 0x11, 0x00


	//----- nvinfo : EIATTR_KPARAM_INFO
	.align		4
.L_40:
        /*0108*/ 	.byte	0x04, 0x17
        /*010a*/ 	.short	(.L_42 - .L_41)
.L_41:
        /*010c*/ 	.word	0x00000000
        /*0110*/ 	.short	0x0009
        /*0112*/ 	.short	0x0038
        /*0114*/ 	.byte	0x00, 0xf0, 0x11, 0x00


	//----- nvinfo : EIATTR_KPARAM_INFO
	.align		4
.L_42:
        /*0118*/ 	.byte	0x04, 0x17
        /*011a*/ 	.short	(.L_44 - .L_43)
.L_43:
        /*011c*/ 	.word	0x00000000
        /*0120*/ 	.short	0x0008
        /*0122*/ 	.short	0x0034
        /*0124*/ 	.byte	0x00, 0xf0, 0x11, 0x00


	//----- nvinfo : EIATTR_KPARAM_INFO
	.align		4
.L_44:
        /*0128*/ 	.byte	0x04, 0x17
        /*012a*/ 	.short	(.L_46 - .L_45)
.L_45:
        /*012c*/ 	.word	0x00000000
        /*0130*/ 	.short	0x0007
        /*0132*/ 	.short	0x0030
        /*0134*/ 	.byte	0x00, 0xf0, 0x11, 0x00


	//----- nvinfo : EIATTR_KPARAM_INFO
	.align		4
.L_46:
        /*0138*/ 	.byte	0x04, 0x17
        /*013a*/ 	.short	(.L_48 - .L_47)
.L_47:
        /*013c*/ 	.word	0x00000000
        /*0140*/ 	.short	0x0006
        /*0142*/ 	.short	0x002c
        /*0144*/ 	.byte	0x00, 0xf0, 0x11, 0x00


	//----- nvinfo : EIATTR_KPARAM_INFO
	.align		4
.L_48:
        /*0148*/ 	.byte	0x04, 0x17
        /*014a*/ 	.short	(.L_50 - .L_49)
.L_49:
        /*014c*/ 	.word	0x00000000
        /*0150*/ 	.short	0x0005
        /*0152*/ 	.short	0x0028
        /*0154*/ 	.byte	0x00, 0xf0, 0x11, 0x00


	//----- nvinfo : EIATTR_KPARAM_INFO
	.align		4
.L_50:
        /*0158*/ 	.byte	0x04, 0x17
        /*015a*/ 	.short	(.L_52 - .L_51)
.L_51:
        /*015c*/ 	.word	0x00000000
        /*0160*/ 	.short	0x0004
        /*0162*/ 	.short	0x0020
        /*0164*/ 	.byte	0x00, 0xf4, 0x21, 0x00


	//----- nvinfo : EIATTR_KPARAM_INFO
	.align		4
.L_52:
        /*0168*/ 	.byte	0x04, 0x17
        /*016a*/ 	.short	(.L_54 - .L_53)
.L_53:
        /*016c*/ 	.word	0x00000000
        /*0170*/ 	.short	0x0003
        /*0172*/ 	.short	0x0018
        /*0174*/ 	.byte	0x00, 0xf4, 0x21, 0x00


	//----- nvinfo : EIATTR_KPARAM_INFO
	.align		4
.L_54:
        /*0178*/ 	.byte	0x04, 0x17
        /*017a*/ 	.short	(.L_56 - .L_55)
.L_55:
        /*017c*/ 	.word	0x00000000
        /*0180*/ 	.short	0x0002
        /*0182*/ 	.short	0x0010
        /*0184*/ 	.byte	0x00, 0xf4, 0x21, 0x00


	//----- nvinfo : EIATTR_KPARAM_INFO
	.align		4
.L_56:
        /*0188*/ 	.byte	0x04, 0x17
        /*018a*/ 	.short	(.L_58 - .L_57)
.L_57:
        /*018c*/ 	.word	0x00000000
        /*0190*/ 	.short	0x0001
        /*0192*/ 	.short	0x0008
        /*0194*/ 	.byte	0x00, 0xf4, 0x21, 0x00


	//----- nvinfo : EIATTR_KPARAM_INFO
	.align		4
.L_58:
        /*0198*/ 	.byte	0x04, 0x17
        /*019a*/ 	.short	(.L_60 - .L_59)
.L_59:
        /*019c*/ 	.word	0x00000000
        /*01a0*/ 	.short	0x0000
        /*01a2*/ 	.short	0x0000
        /*01a4*/ 	.byte	0x00, 0xf4, 0x21, 0x00


	//----- nvinfo : EIATTR_SPARSE_MMA_MASK
	.align		4
.L_60:
        /*01a8*/ 	.byte	0x03, 0x50
        /*01aa*/ 	.short	0x0000


	//----- nvinfo : EIATTR_MAXREG_COUNT
	.align		4
        /*01ac*/ 	.byte	0x03, 0x1b
        /*01ae*/ 	.short	0x0080


	//----- nvinfo : EIATTR_NUM_BARRIERS
	.align		4
        /*01b0*/ 	.byte	0x02, 0x4c
        /*01b2*/ 	.byte	0x01
	.zero		1


	//----- nvinfo : EIATTR_MERCURY_ISA_VERSION
	.align		4
        /*01b4*/ 	.byte	0x03, 0x5f
        /*01b6*/ 	.short	0x0101


	//----- nvinfo : EIATTR_COOP_GROUP_MASK_REGIDS
	.align		4
        /*01b8*/ 	.byte	0x04, 0x29
        /*01ba*/ 	.short	(.L_62 - .L_61)


	//   ....[0]....
.L_61:
        /*01bc*/ 	.word	0xffffffff


	//   ....[1]....
        /*01c0*/ 	.word	0xffffffff


	//   ....[2]....
        /*01c4*/ 	.word	0xffffffff


	//   ....[3]....
        /*01c8*/ 	.word	0xffffffff


	//   ....[4]....
        /*01cc*/ 	.word	0xffffffff


	//   ....[5]....
        /*01d0*/ 	.word	0xffffffff


	//   ....[6]....
        /*01d4*/ 	.word	0xffffffff


	//   ....[7]....
        /*01d8*/ 	.word	0xffffffff


	//   ....[8]....
        /*01dc*/ 	.word	0xffffffff


	//   ....[9]....
        /*01e0*/ 	.word	0xffffffff


	//   ....[10]....
        /*01e4*/ 	.word	0xffffffff


	//   ....[11]....
        /*01e8*/ 	.word	0xffffffff


	//----- nvinfo : EIATTR_COOP_GROUP_INSTR_OFFSETS
	.align		4
.L_62:
        /*01ec*/ 	.byte	0x04, 0x28
        /*01ee*/ 	.short	(.L_64 - .L_63)


	//   ....[0]....
.L_63:
        /*01f0*/ 	.word	0x00001d30


	//   ....[1]....
        /*01f4*/ 	.word	0x00001e80


	//   ....[2]....
        /*01f8*/ 	.word	0x00001e90


	//   ....[3]....
        /*01fc*/ 	.word	0x00001ec0


	//   ....[4]....
        /*0200*/ 	.word	0x000023e0


	//   ....[5]....
        /*0204*/ 	.word	0x00002400


	//   ....[6]....
        /*0208*/ 	.word	0x00002410


	//   ....[7]....
        /*020c*/ 	.word	0x00002420


	//   ....[8]....
        /*0210*/ 	.word	0x00002730


	//   ....[9]....
        /*0214*/ 	.word	0x00002740


	//   ....[10]....
        /*0218*/ 	.word	0x000027a0


	//   ....[11]....
        /*021c*/ 	.word	0x000027b0


	//----- nvinfo : EIATTR_EXIT_INSTR_OFFSETS
	.align		4
.L_64:
        /*0220*/ 	.byte	0x04, 0x1c
        /*0222*/ 	.short	(.L_66 - .L_65)


	//   ....[0]....
.L_65:
        /*0224*/ 	.word	0x00004730


	//   ....[1]....
        /*0228*/ 	.word	0x00004760


	//----- nvinfo : EIATTR_REQNTID
	.align		4
.L_66:
        /*022c*/ 	.byte	0x04, 0x10
        /*022e*/ 	.short	(.L_68 - .L_67)
.L_67:
        /*0230*/ 	.word	0x00000200
        /*0234*/ 	.word	0x00000001
        /*0238*/ 	.word	0x00000001


	//----- nvinfo : EIATTR_CBANK_PARAM_SIZE
	.align		4
.L_68:
        /*023c*/ 	.byte	0x03, 0x19
        /*023e*/ 	.short	0x0088


	//----- nvinfo : EIATTR_PARAM_CBANK
	.align		4
        /*0240*/ 	.byte	0x04, 0x0a
        /*0242*/ 	.short	(.L_70 - .L_69)
	.align		4
.L_69:
        /*0244*/ 	.word	index@(.nv.constant0.attn_fwd)
        /*0248*/ 	.short	0x0210
        /*024a*/ 	.short	0x0088


	//----- nvinfo : EIATTR_SW_WAR
	.align		4
.L_70:
        /*024c*/ 	.byte	0x04, 0x36
        /*024e*/ 	.short	(.L_72 - .L_71)
.L_71:
        /*0250*/ 	.word	0x00000008
.L_72:


//--------------------- .nv.callgraph             --------------------------
	.section	.nv.callgraph,"",@"SHT_CUDA_CALLGRAPH"
	.align	4
	.sectionentsize	8
	.align		4
        /*0000*/ 	.word	0x00000000
	.align		4
        /*0004*/ 	.word	0xffffffff
	.align		4
        /*0008*/ 	.word	0x00000000
	.align		4
        /*000c*/ 	.word	0xfffffffe
	.align		4
        /*0010*/ 	.word	0x00000000
	.align		4
        /*0014*/ 	.word	0xfffffffd
	.align		4
        /*0018*/ 	.word	0x00000000
	.align		4
        /*001c*/ 	.word	0xfffffffc


//--------------------- .nv.constant4             --------------------------
	.section	.nv.constant4,"a",@progbits
	.align	8
	.align		8
.nv.constant4:
        /*0000*/ 	.dword	_$_str


//--------------------- .text.attn_fwd            --------------------------
	.section	.text.attn_fwd,"ax",@progbits
	.align	128
        .global         attn_fwd
        .type           attn_fwd,@function
        .size           attn_fwd,(.L_x_3 - attn_fwd)
        .other          attn_fwd,@"STO_CUDA_ENTRY STV_DEFAULT"
attn_fwd:
.text.attn_fwd:
[----:B------:R-:W-:Y:S01]  /*0000*/  LDC R1, c[0x0][0x28] ;  /* 0x00000a00ff017b82 */ /* 0x000fe20000000800 */
[----:B------:R-:W0:Y:S07]  /*0010*/  S2R R75, SR_TID.X ;  /* 0x00000000004b7919 */ /* 0x000e2e0000002100 */
[----:B------:R-:W1:Y:S01]  /*0020*/  S2UR UR18, SR_CTAID.Y ;  /* 0x00000000001279c3 */ /* 0x000e620000002600 */
[----:B------:R-:W-:Y:S01]  /*0030*/  ULDC.64 UR4, c[0x0][0x240] ;  /* 0x0000900000047ab9 */ /* 0x000fe20000000a00 */
[----:B------:R-:W-:Y:S01]  /*0040*/  ULDC.64 UR22, c[0x0][0x208] ;  /* 0x0000820000167ab9 */ /* 0x000fe20000000a00 */
[----:B------:R-:W2:Y:S05]  /*0050*/  S2R R0, SR_CTAID.X ;  /* 0x0000000000007919 */ /* 0x000eaa0000002500 */
[----:B------:R-:W3:Y:S08]  /*0060*/  LDC.64 R8, c[0x0][0x210] ;  /* 0x00008400ff087b82 */ /* 0x000ef00000000a00 */
[----:B------:R-:W4:Y:S01]  /*0070*/  LDC R7, c[0x0][0x248] ;  /* 0x00009200ff077b82 */ /* 0x000f220000000800 */
[----:B-1----:R-:W-:Y:S01]  /*0080*/  UIMAD UR4, UR18, UR4, URZ ;  /* 0x00000004120472a4 */ /* 0x002fe2000f8e023f */
[----:B0-----:R-:W-:-:S02]  /*0090*/  SHF.R.U32.HI R76, RZ, 0x8, R75 ;  /* 0x00000008ff4c7819 */ /* 0x001fc4000001164b */
[C---:B------:R-:W-:Y:S02]  /*00a0*/  LEA.HI R21, R75.reuse, 0x2, RZ, 0x18 ;  /* 0x000000024b157811 */ /* 0x040fe400078fc0ff */
[C---:B--2---:R-:W-:Y:S02]  /*00b0*/  PRMT R0, R75.reuse, 0x6540, R0 ;  /* 0x000065404b007816 */ /* 0x044fe40000000000 */
[----:B------:R-:W-:Y:S02]  /*00c0*/  SGXT.U32 R76, R76, 0x1 ;  /* 0x000000014c4c781a */ /* 0x000fe40000000000 */
[C---:B------:R-:W-:Y:S01]  /*00d0*/  LEA.HI R22, R75.reuse, 0x6, RZ, 0x18 ;  /* 0x000000064b167811 */ /* 0x040fe200078fc0ff */
[----:B------:R-:W-:Y:S01]  /*00e0*/  IMAD R5, R0, UR5, RZ ;  /* 0x0000000500057c24 */ /* 0x000fe2000f8e02ff */
[----:B------:R-:W-:Y:S01]  /*00f0*/  USHF.R.S32.HI UR5, URZ, 0x1f, UR4 ;  /* 0x0000001f3f057899 */ /* 0x000fe20008011404 */
[-C--:B----4-:R-:W-:Y:S01]  /*0100*/  IMAD R42, R76, R7.reuse, RZ ;  /* 0x000000074c2a7224 */ /* 0x090fe200078e02ff */
[----:B------:R-:W-:Y:S01]  /*0110*/  LEA.HI R74, R75, 0xa, RZ, 0x18 ;  /* 0x0000000a4b4a7811 */ /* 0x000fe200078fc0ff */
[----:B------:R-:W-:Y:S01]  /*0120*/  IMAD R4, R21, R7, RZ ;  /* 0x0000000715047224 */ /* 0x000fe200078e02ff */
[----:B---3--:R-:W-:-:S02]  /*0130*/  IADD3 R3, P0, P1, R5, UR4, R8 ;  /* 0x0000000405037c10 */ /* 0x008fc4000f91e008 */
[----:B------:R-:W-:Y:S01]  /*0140*/  SHF.R.S32.HI R2, RZ, 0x1f, R5 ;  /* 0x0000001fff027819 */ /* 0x000fe20000011405 */
[-C--:B------:R-:W-:Y:S01]  /*0150*/  IMAD R5, R22, R7.reuse, RZ ;  /* 0x0000000716057224 */ /* 0x080fe200078e02ff */
[----:B------:R-:W-:Y:S01]  /*0160*/  LEA.HI R72, R75, 0xe, RZ, 0x18 ;  /* 0x0000000e4b487811 */ /* 0x000fe200078fc0ff */
[----:B------:R-:W-:Y:S01]  /*0170*/  IMAD R6, R74, R7, RZ ;  /* 0x000000074a067224 */ /* 0x000fe200078e02ff */
[----:B------:R-:W-:Y:S02]  /*0180*/  IADD3.X R2, R2, UR5, R9, P0, P1 ;  /* 0x0000000502027c10 */ /* 0x000fe400087e2409 */
[----:B------:R-:W-:Y:S01]  /*0190*/  IADD3 R8, P0, R42, R3, RZ ;  /* 0x000000032a087210 */ /* 0x000fe20007f1e0ff */
[----:B------:R-:W-:Y:S01]  /*01a0*/  IMAD R17, R72, R7, RZ ;  /* 0x0000000748117224 */ /* 0x000fe200078e02ff */
[----:B------:R-:W-:Y:S02]  /*01b0*/  IADD3 R10, P1, R4, R3, RZ ;  /* 0x00000003040a7210 */ /* 0x000fe40007f3e0ff */
[----:B------:R-:W-:-:S02]  /*01c0*/  LEA.HI.X.SX32 R9, R42, R2, 0x1, P0 ;  /* 0x000000022a097211 */ /* 0x000fc400000f0eff */
[-C--:B------:R-:W-:Y:S02]  /*01d0*/  IADD3 R12, P0, R5, R3.reuse, RZ ;  /* 0x00000003050c7210 */ /* 0x080fe40007f1e0ff */
[----:B------:R-:W-:Y:S02]  /*01e0*/  LEA.HI R19, R75, 0x12, RZ, 0x18 ;  /* 0x000000124b137811 */ /* 0x000fe400078fc0ff */
[-C--:B------:R-:W-:Y:S02]  /*01f0*/  LEA.HI.X.SX32 R11, R4, R2.reuse, 0x1, P1 ;  /* 0x00000002040b7211 */ /* 0x080fe400008f0eff */
[----:B------:R-:W-:Y:S01]  /*0200*/  IADD3 R14, P1, R6, R3, RZ ;  /* 0x00000003060e7210 */ /* 0x000fe20007f3e0ff */
[----:B------:R-:W-:Y:S01]  /*0210*/  IMAD R20, R19, R7, RZ ;  /* 0x0000000713147224 */ /* 0x000fe200078e02ff */
[----:B------:R-:W-:Y:S01]  /*0220*/  LEA.HI.X.SX32 R13, R5, R2, 0x1, P0 ;  /* 0x00000002050d7211 */ /* 0x000fe200000f0eff */
[----:B------:R-:W2:Y:S01]  /*0230*/  LDG.E.U8 R4, desc[UR22][R8.64] ;  /* 0x0000001608047981 */ /* 0x000ea2000c1e1100 */
[----:B------:R-:W-:-:S02]  /*0240*/  IADD3 R16, P0, R17, R3, RZ ;  /* 0x0000000311107210 */ /* 0x000fc40007f1e0ff */
[C---:B------:R-:W-:Y:S01]  /*0250*/  LEA.HI R23, R75.reuse, 0x1a, RZ, 0x18 ;  /* 0x0000001a4b177811 */ /* 0x040fe200078fc0ff */
[----:B------:R0:W3:Y:S01]  /*0260*/  LDG.E.U8 R5, desc[UR22][R10.64] ;  /* 0x000000160a057981 */ /* 0x0000e2000c1e1100 */
[-C--:B------:R-:W-:Y:S02]  /*0270*/  LEA.HI.X.SX32 R15, R6, R2.reuse, 0x1, P1 ;  /* 0x00000002060f7211 */ /* 0x080fe400008f0eff */
[----:B------:R-:W-:Y:S01]  /*0280*/  LEA.HI R73, R75, 0x16, RZ, 0x18 ;  /* 0x000000164b497811 */ /* 0x000fe200078fc0ff */
[----:B------:R1:W4:Y:S01]  /*0290*/  LDG.E.U8 R6, desc[UR22][R12.64] ;  /* 0x000000160c067981 */ /* 0x000322000c1e1100 */
[----:B------:R-:W-:Y:S02]  /*02a0*/  LEA.HI.X.SX32 R17, R17, R2, 0x1, P0 ;  /* 0x0000000211117211 */ /* 0x000fe400000f0eff */
[----:B------:R-:W-:Y:S01]  /*02b0*/  LEA.HI R18, R75, 0x1e, RZ, 0x18 ;  /* 0x0000001e4b127811 */ /* 0x000fe200078fc0ff */
[----:B------:R5:W4:Y:S01]  /*02c0*/  LDG.E.U8 R8, desc[UR22][R14.64] ;  /* 0x000000160e087981 */ /* 0x000b22000c1e1100 */
[----:B------:R-:W-:Y:S01]  /*02d0*/  IMAD R24, R73, R7, RZ ;  /* 0x0000000749187224 */ /* 0x000fe200078e02ff */
[----:B0-----:R-:W-:-:S02]  /*02e0*/  IADD3 R10, P0, R20, R3, RZ ;  /* 0x00000003140a7210 */ /* 0x001fc40007f1e0ff */
[----:B------:R0:W4:Y:S01]  /*02f0*/  LDG.E.U8 R9, desc[UR22][R16.64] ;  /* 0x0000001610097981 */ /* 0x000122000c1e1100 */
[-C--:B-1----:R-:W-:Y:S01]  /*0300*/  IMAD R13, R23, R7.reuse, RZ ;  /* 0x00000007170d7224 */ /* 0x082fe200078e02ff */
[----:B------:R-:W-:Y:S02]  /*0310*/  LEA.HI R12, R75, 0x22, RZ, 0x18 ;  /* 0x000000224b0c7811 */ /* 0x000fe400078fc0ff */
[-C--:B------:R-:W-:Y:S01]  /*0320*/  LEA.HI.X.SX32 R11, R20, R2.reuse, 0x1, P0 ;  /* 0x00000002140b7211 */ /* 0x080fe200000f0eff */
[----:B-----5:R-:W-:Y:S01]  /*0330*/  IMAD R14, R18, R7, RZ ;  /* 0x00000007120e7224 */ /* 0x020fe200078e02ff */
[----:B------:R-:W-:Y:S02]  /*0340*/  IADD3 R30, P0, R13, R3, RZ ;  /* 0x000000030d1e7210 */ /* 0x000fe40007f1e0ff */
[----:B------:R-:W-:Y:S01]  /*0350*/  LEA.HI R15, R75, 0x26, RZ, 0x18 ;  /* 0x000000264b0f7811 */ /* 0x000fe200078fc0ff */
[----:B0-----:R-:W-:Y:S01]  /*0360*/  IMAD R17, R12, R7, RZ ;  /* 0x000000070c117224 */ /* 0x001fe200078e02ff */
[----:B------:R-:W-:Y:S01]  /*0370*/  IADD3 R28, P1, R24, R3, RZ ;  /* 0x00000003181c7210 */ /* 0x000fe20007f3e0ff */
[----:B------:R0:W5:Y:S01]  /*0380*/  LDG.E.U8 R10, desc[UR22][R10.64] ;  /* 0x000000160a0a7981 */ /* 0x000162000c1e1100 */
[----:B------:R-:W-:Y:S01]  /*0390*/  LEA.HI.X.SX32 R31, R13, R2, 0x1, P0 ;  /* 0x000000020d1f7211 */ /* 0x000fe200000f0eff */
[----:B------:R-:W-:Y:S01]  /*03a0*/  IMAD R13, R15, R7, RZ ;  /* 0x000000070f0d7224 */ /* 0x000fe200078e02ff */
[----:B------:R-:W-:-:S02]  /*03b0*/  IADD3 R34, P0, R17, R3, RZ ;  /* 0x0000000311227210 */ /* 0x000fc40007f1e0ff */
[-C--:B------:R-:W-:Y:S01]  /*03c0*/  LEA.HI.X.SX32 R29, R24, R2.reuse, 0x1, P1 ;  /* 0x00000002181d7211 */ /* 0x080fe200008f0eff */
[----:B------:R-:W5:Y:S01]  /*03d0*/  LDG.E.U8 R25, desc[UR22][R30.64] ;  /* 0x000000161e197981 */ /* 0x000f62000c1e1100 */
[CC--:B------:R-:W-:Y:S02]  /*03e0*/  IADD3 R32, P1, R14.reuse, R3.reuse, RZ ;  /* 0x000000030e207210 */ /* 0x0c0fe40007f3e0ff */
[----:B------:R-:W-:Y:S01]  /*03f0*/  LEA.HI R16, R75, 0x2a, RZ, 0x18 ;  /* 0x0000002a4b107811 */ /* 0x000fe200078fc0ff */
[----:B------:R1:W5:Y:S01]  /*0400*/  LDG.E.U8 R24, desc[UR22][R28.64] ;  /* 0x000000161c187981 */ /* 0x000362000c1e1100 */
[-C--:B------:R-:W-:Y:S02]  /*0410*/  LEA.HI.X.SX32 R35, R17, R2.reuse, 0x1, P0 ;  /* 0x0000000211237211 */ /* 0x080fe400000f0eff */
[----:B------:R-:W-:Y:S02]  /*0420*/  LEA.HI R20, R75, 0x2e, RZ, 0x18 ;  /* 0x0000002e4b147811 */ /* 0x000fe400078fc0ff */
[C---:B------:R-:W-:Y:S01]  /*0430*/  IADD3 R36, P0, R13.reuse, R3, RZ ;  /* 0x000000030d247210 */ /* 0x040fe20007f1e0ff */
[----:B------:R-:W5:Y:S01]  /*0440*/  LDG.E.U8 R27, desc[UR22][R34.64] ;  /* 0x00000016221b7981 */ /* 0x000f62000c1e1100 */
[-C--:B------:R-:W-:Y:S01]  /*0450*/  LEA.HI.X.SX32 R33, R14, R2.reuse, 0x1, P1 ;  /* 0x000000020e217211 */ /* 0x080fe200008f0eff */
[-C--:B------:R-:W-:Y:S01]  /*0460*/  IMAD R14, R16, R7.reuse, RZ ;  /* 0x00000007100e7224 */ /* 0x080fe200078e02ff */
[----:B------:R-:W-:Y:S01]  /*0470*/  LEA.HI.X.SX32 R37, R13, R2, 0x1, P0 ;  /* 0x000000020d257211 */ /* 0x000fe200000f0eff */
[----:B------:R-:W-:Y:S01]  /*0480*/  IMAD R17, R20, R7, RZ ;  /* 0x0000000714117224 */ /* 0x000fe200078e02ff */
[C---:B0-----:R-:W-:Y:S01]  /*0490*/  LEA.HI R11, R75.reuse, 0x32, RZ, 0x18 ;  /* 0x000000324b0b7811 */ /* 0x041fe200078fc0ff */
[----:B------:R0:W5:Y:S01]  /*04a0*/  LDG.E.U8 R26, desc[UR22][R32.64] ;  /* 0x00000016201a7981 */ /* 0x000162000c1e1100 */
[----:B------:R-:W-:-:S02]  /*04b0*/  LEA.HI R13, R75, 0x36, RZ, 0x18 ;  /* 0x000000364b0d7811 */ /* 0x000fc400078fc0ff */
[C---:B------:R-:W-:Y:S01]  /*04c0*/  IADD3 R38, P1, R14.reuse, R3, RZ ;  /* 0x000000030e267210 */ /* 0x040fe20007f3e0ff */
[-C--:B-1----:R-:W-:Y:S01]  /*04d0*/  IMAD R28, R11, R7.reuse, RZ ;  /* 0x000000070b1c7224 */ /* 0x082fe200078e02ff */
[----:B------:R1:W5:Y:S01]  /*04e0*/  LDG.E.U8 R51, desc[UR22][R36.64] ;  /* 0x0000001624337981 */ /* 0x000362000c1e1100 */
[----:B------:R-:W-:Y:S01]  /*04f0*/  IMAD R29, R13, R7, RZ ;  /* 0x000000070d1d7224 */ /* 0x000fe200078e02ff */
[-C--:B------:R-:W-:Y:S02]  /*0500*/  LEA.HI.X.SX32 R39, R14, R2.reuse, 0x1, P1 ;  /* 0x000000020e277211 */ /* 0x080fe400008f0eff */
[-C--:B0-----:R-:W-:Y:S01]  /*0510*/  IADD3 R32, P0, R17, R3.reuse, RZ ;  /* 0x0000000311207210 */ /* 0x081fe20007f1e0ff */
[----:B------:R-:W-:Y:S01]  /*0520*/  IMAD R14, R7, 0x4, R42 ;  /* 0x00000004070e7824 */ /* 0x000fe200078e022a */
[----:B------:R-:W-:Y:S01]  /*0530*/  IADD3 R40, P1, R28, R3, RZ ;  /* 0x000000031c287210 */ /* 0x000fe20007f3e0ff */
[----:B------:R-:W5:Y:S01]  /*0540*/  LDG.E.U8 R53, desc[UR22][R38.64] ;  /* 0x0000001626357981 */ /* 0x000f62000c1e1100 */
[----:B------:R-:W-:-:S02]  /*0550*/  LEA.HI.X.SX32 R33, R17, R2, 0x1, P0 ;  /* 0x0000000211217211 */ /* 0x000fc400000f0eff */
[-C--:B------:R-:W-:Y:S02]  /*0560*/  IADD3 R42, P0, R29, R3.reuse, RZ ;  /* 0x000000031d2a7210 */ /* 0x080fe40007f1e0ff */
[-C--:B------:R-:W-:Y:S01]  /*0570*/  LEA.HI.X.SX32 R41, R28, R2.reuse, 0x1, P1 ;  /* 0x000000021c297211 */ /* 0x080fe200008f0eff */
[----:B------:R-:W-:Y:S01]  /*0580*/  IMAD R34, R7, 0x4, R14 ;  /* 0x0000000407227824 */ /* 0x000fe200078e020e */
[----:B------:R-:W-:Y:S01]  /*0590*/  LEA.HI.X.SX32 R43, R29, R2, 0x1, P0 ;  /* 0x000000021d2b7211 */ /* 0x000fe200000f0eff */
[----:B------:R0:W5:Y:S01]  /*05a0*/  LDG.E.U8 R55, desc[UR22][R32.64] ;  /* 0x0000001620377981 */ /* 0x000162000c1e1100 */
[----:B------:R-:W-:-:S03]  /*05b0*/  IADD3 R28, P0, R14, R3, RZ ;  /* 0x000000030e1c7210 */ /* 0x000fc60007f1e0ff */
[----:B------:R0:W5:Y:S01]  /*05c0*/  LDG.E.U8 R56, desc[UR22][R40.64] ;  /* 0x0000001628387981 */ /* 0x000162000c1e1100 */
[-C--:B------:R-:W-:Y:S01]  /*05d0*/  LEA.HI.X.SX32 R29, R14, R2.reuse, 0x1, P0 ;  /* 0x000000020e1d7211 */ /* 0x080fe200000f0eff */
[C---:B------:R-:W-:Y:S01]  /*05e0*/  IMAD R14, R7.reuse, 0x4, R34 ;  /* 0x00000004070e7824 */ /* 0x040fe200078e0222 */
[CC--:B------:R-:W-:Y:S01]  /*05f0*/  IADD3 R30, P0, R34.reuse, R3.reuse, RZ ;  /* 0x00000003221e7210 */ /* 0x0c0fe20007f1e0ff */
[----:B------:R-:W5:Y:S02]  /*0600*/  LDG.E.U8 R57, desc[UR22][R42.64] ;  /* 0x000000162a397981 */ /* 0x000f64000c1e1100 */
[C---:B-1----:R-:W-:Y:S01]  /*0610*/  IMAD R36, R7.reuse, 0x4, R14 ;  /* 0x0000000407247824 */ /* 0x042fe200078e020e */
[-C--:B------:R-:W-:Y:S01]  /*0620*/  LEA.HI.X.SX32 R31, R34, R2.reuse, 0x1, P0 ;  /* 0x00000002221f7211 */ /* 0x080fe200000f0eff */
[----:B------:R1:W5:Y:S01]  /*0630*/  LDG.E.U8 R44, desc[UR22][R28.64] ;  /* 0x000000161c2c7981 */ /* 0x000362000c1e1100 */
[-C--:B0-----:R-:W-:Y:S01]  /*0640*/  IADD3 R32, P0, R14, R3.reuse, RZ ;  /* 0x000000030e207210 */ /* 0x081fe20007f1e0ff */
[C---:B------:R-:W-:Y:S01]  /*0650*/  IMAD R38, R7.reuse, 0x4, R36 ;  /* 0x0000000407267824 */ /* 0x040fe200078e0224 */
[----:B------:R-:W-:Y:S01]  /*0660*/  IADD3 R34, P1, R36, R3, RZ ;  /* 0x0000000324227210 */ /* 0x000fe20007f3e0ff */
[----:B------:R0:W5:Y:S01]  /*0670*/  LDG.E.U8 R41, desc[UR22][R30.64] ;  /* 0x000000161e297981 */ /* 0x000162000c1e1100 */
[-C--:B------:R-:W-:Y:S01]  /*0680*/  LEA.HI.X.SX32 R33, R14, R2.reuse, 0x1, P0 ;  /* 0x000000020e217211 */ /* 0x080fe200000f0eff */
[----:B------:R-:W-:Y:S01]  /*0690*/  IMAD R14, R7, 0x4, R38 ;  /* 0x00000004070e7824 */ /* 0x000fe200078e0226 */
[----:B------:R-:W-:-:S02]  /*06a0*/  LEA.HI.X.SX32 R35, R36, R2, 0x1, P1 ;  /* 0x0000000224237211 */ /* 0x000fc400008f0eff */
[CC--:B------:R-:W-:Y:S01]  /*06b0*/  IADD3 R36, P0, R38.reuse, R3.reuse, RZ ;  /* 0x0000000326247210 */ /* 0x0c0fe20007f1e0ff */
[C---:B------:R-:W-:Y:S01]  /*06c0*/  IMAD R40, R7.reuse, 0x4, R14 ;  /* 0x0000000407287824 */ /* 0x040fe200078e020e */
[----:B------:R0:W5:Y:S02]  /*06d0*/  LDG.E.U8 R43, desc[UR22][R32.64] ;  /* 0x00000016202b7981 */ /* 0x000164000c1e1100 */
[-C--:B------:R-:W-:Y:S02]  /*06e0*/  LEA.HI.X.SX32 R37, R38, R2.reuse, 0x1, P0 ;  /* 0x0000000226257211 */ /* 0x080fe400000f0eff */
[CC--:B-1----:R-:W-:Y:S01]  /*06f0*/  IADD3 R28, P0, R14.reuse, R3.reuse, RZ ;  /* 0x000000030e1c7210 */ /* 0x0c2fe20007f1e0ff */
[----:B------:R-:W5:Y:S03]  /*0700*/  LDG.E.U8 R45, desc[UR22][R34.64] ;  /* 0x00000016222d7981 */ /* 0x000f66000c1e1100 */
[-C--:B------:R-:W-:Y:S01]  /*0710*/  LEA.HI.X.SX32 R29, R14, R2.reuse, 0x1, P0 ;  /* 0x000000020e1d7211 */ /* 0x080fe200000f0eff */
[C---:B------:R-:W-:Y:S01]  /*0720*/  IMAD R14, R7.reuse, 0x4, R40 ;  /* 0x00000004070e7824 */ /* 0x040fe200078e0228 */
[-C--:B0-----:R-:W-:Y:S01]  /*0730*/  IADD3 R30, P0, R40, R3.reuse, RZ ;  /* 0x00000003281e7210 */ /* 0x081fe20007f1e0ff */
[----:B------:R0:W5:Y:S02]  /*0740*/  LDG.E.U8 R46, desc[UR22][R36.64] ;  /* 0x00000016242e7981 */ /* 0x000164000c1e1100 */
[----:B------:R-:W-:Y:S01]  /*0750*/  IMAD R42, R7, 0x4, R14 ;  /* 0x00000004072a7824 */ /* 0x000fe200078e020e */
[----:B------:R-:W-:Y:S01]  /*0760*/  IADD3 R38, P1, R14, R3, RZ ;  /* 0x000000030e267210 */ /* 0x000fe20007f3e0ff */
[----:B------:R1:W5:Y:S01]  /*0770*/  LDG.E.U8 R47, desc[UR22][R28.64] ;  /* 0x000000161c2f7981 */ /* 0x000362000c1e1100 */
[----:B------:R-:W-:-:S02]  /*0780*/  LEA.HI.X.SX32 R31, R40, R2, 0x1, P0 ;  /* 0x00000002281f7211 */ /* 0x000fc400000f0eff */
[-C--:B------:R-:W-:Y:S01]  /*0790*/  LEA.HI.X.SX32 R39, R14, R2.reuse, 0x1, P1 ;  /* 0x000000020e277211 */ /* 0x080fe200008f0eff */
[C---:B------:R-:W-:Y:S01]  /*07a0*/  IMAD R14, R7.reuse, 0x4, R42 ;  /* 0x00000004070e7824 */ /* 0x040fe200078e022a */
[CC--:B------:R-:W-:Y:S01]  /*07b0*/  IADD3 R32, P0, R42.reuse, R3.reuse, RZ ;  /* 0x000000032a207210 */ /* 0x0c0fe20007f1e0ff */
[----:B------:R-:W5:Y:S02]  /*07c0*/  LDG.E.U8 R48, desc[UR22][R30.64] ;  /* 0x000000161e307981 */ /* 0x000f64000c1e1100 */
[C---:B0-----:R-:W-:Y:S01]  /*07d0*/  IMAD R36, R7.reuse, 0x4, R14 ;  /* 0x0000000407247824 */ /* 0x041fe200078e020e */
[-C--:B------:R-:W-:Y:S01]  /*07e0*/  LEA.HI.X.SX32 R33, R42, R2.reuse, 0x1, P0 ;  /* 0x000000022a217211 */ /* 0x080fe200000f0eff */
[----:B------:R0:W5:Y:S01]  /*07f0*/  LDG.E.U8 R49, desc[UR22][R38.64] ;  /* 0x0000001626317981 */ /* 0x000162000c1e1100 */
[C---:B------:R-:W-:Y:S01]  /*0800*/  IADD3 R34, P0, R14.reuse, R3, RZ ;  /* 0x000000030e227210 */ /* 0x040fe20007f1e0ff */
[----:B------:R-:W-:Y:S01]  /*0810*/  IMAD R40, R7, 0x4, R36 ;  /* 0x0000000407287824 */ /* 0x000fe200078e0224 */
[----:B------:R-:W-:Y:S01]  /*0820*/  LEA.HI R17, R75, 0x3e, RZ, 0x18 ;  /* 0x0000003e4b117811 */ /* 0x000fe200078fc0ff */
[----:B------:R0:W5:Y:S01]  /*0830*/  LDG.E.U8 R50, desc[UR22][R32.64] ;  /* 0x0000001620327981 */ /* 0x000162000c1e1100 */
[----:B------:R-:W-:-:S02]  /*0840*/  LEA.HI.X.SX32 R35, R14, R2, 0x1, P0 ;  /* 0x000000020e237211 */ /* 0x000fc400000f0eff */
[C---:B-1----:R-:W-:Y:S01]  /*0850*/  IADD3 R28, P0, R36.reuse, R3, RZ ;  /* 0x00000003241c7210 */ /* 0x042fe20007f1e0ff */
[----:B------:R-:W-:Y:S01]  /*0860*/  IMAD R42, R7, 0x4, R40 ;  /* 0x00000004072a7824 */ /* 0x000fe200078e0228 */
[----:B------:R-:W-:Y:S01]  /*0870*/  LEA.HI R14, R75, 0x3a, RZ, 0x18 ;  /* 0x0000003a4b0e7811 */ /* 0x000fe200078fc0ff */
[----:B0-----:R-:W-:Y:S01]  /*0880*/  IMAD R39, R17, R7, RZ ;  /* 0x0000000711277224 */ /* 0x001fe200078e02ff */
[-C--:B------:R-:W-:Y:S01]  /*0890*/  LEA.HI.X.SX32 R29, R36, R2.reuse, 0x1, P0 ;  /* 0x00000002241d7211 */ /* 0x080fe200000f0eff */
[----:B------:R0:W5:Y:S01]  /*08a0*/  LDG.E.U8 R52, desc[UR22][R34.64] ;  /* 0x0000001622347981 */ /* 0x000162000c1e1100 */
[----:B------:R-:W-:Y:S01]  /*08b0*/  IADD3 R30, P0, R40, R3, RZ ;  /* 0x00000003281e7210 */ /* 0x000fe20007f1e0ff */
[----:B------:R-:W-:Y:S01]  /*08c0*/  IMAD R37, R14, R7, RZ ;  /* 0x000000070e257224 */ /* 0x000fe200078e02ff */
[-C--:B------:R-:W-:Y:S01]  /*08d0*/  IADD3 R38, P3, R39, R3.reuse, RZ ;  /* 0x0000000327267210 */ /* 0x080fe20007f7e0ff */
[----:B------:R1:W5:Y:S01]  /*08e0*/  LDG.E.U8 R54, desc[UR22][R28.64] ;  /* 0x000000161c367981 */ /* 0x000362000c1e1100 */
[----:B------:R-:W-:Y:S01]  /*08f0*/  LEA.HI.X.SX32 R31, R40, R2, 0x1, P0 ;  /* 0x00000002281f7211 */ /* 0x000fe200000f0eff */
[----:B------:R-:W-:Y:S01]  /*0900*/  IMAD R40, R7, 0x4, R42 ;  /* 0x0000000407287824 */ /* 0x000fe200078e022a */
[----:B------:R-:W-:-:S03]  /*0910*/  IADD3 R32, P0, R42, R3, RZ ;  /* 0x000000032a207210 */ /* 0x000fc60007f1e0ff */
[----:B------:R-:W-:Y:S01]  /*0920*/  IMAD R7, R7, 0x4, R40 ;  /* 0x0000000407077824 */ /* 0x000fe200078e0228 */
[-C--:B------:R-:W-:Y:S01]  /*0930*/  LEA.HI.X.SX32 R33, R42, R2.reuse, 0x1, P0 ;  /* 0x000000022a217211 */ /* 0x080fe200000f0eff */
[----:B------:R-:W5:Y:S01]  /*0940*/  LDG.E.U8 R30, desc[UR22][R30.64] ;  /* 0x000000161e1e7981 */ /* 0x000f62000c1e1100 */
[-C--:B------:R-:W-:Y:S02]  /*0950*/  IADD3 R36, P2, R37, R3.reuse, RZ ;  /* 0x0000000325247210 */ /* 0x080fe40007f5e0ff */
[CC--:B0-----:R-:W-:Y:S01]  /*0960*/  IADD3 R34, P1, R40.reuse, R3.reuse, RZ ;  /* 0x0000000328227210 */ /* 0x0c1fe20007f3e0ff */
[----:B------:R-:W5:Y:S01]  /*0970*/  LDG.E.U8 R32, desc[UR22][R32.64] ;  /* 0x0000001620207981 */ /* 0x000f62000c1e1100 */
[----:B-1----:R-:W-:Y:S02]  /*0980*/  IADD3 R28, P0, R7, R3, RZ ;  /* 0x00000003071c7210 */ /* 0x002fe40007f1e0ff */
[-C--:B------:R-:W-:Y:S02]  /*0990*/  LEA.HI.X.SX32 R37, R37, R2.reuse, 0x1, P2 ;  /* 0x0000000225257211 */ /* 0x080fe400010f0eff */
[----:B------:R-:W-:-:S02]  /*09a0*/  LEA.HI.X.SX32 R35, R40, R2, 0x1, P1 ;  /* 0x0000000228237211 */ /* 0x000fc400008f0eff */
[-C--:B------:R-:W-:Y:S01]  /*09b0*/  LEA.HI.X.SX32 R39, R39, R2.reuse, 0x1, P3 ;  /* 0x0000000227277211 */ /* 0x080fe200018f0eff */
[----:B------:R-:W5:Y:S01]  /*09c0*/  LDG.E.U8 R36, desc[UR22][R36.64] ;  /* 0x0000001624247981 */ /* 0x000f62000c1e1100 */
[----:B------:R-:W-:-:S03]  /*09d0*/  LEA.HI.X.SX32 R29, R7, R2, 0x1, P0 ;  /* 0x00000002071d7211 */ /* 0x000fc600000f0eff */
[----:B------:R-:W5:Y:S04]  /*09e0*/  LDG.E.U8 R34, desc[UR22][R34.64] ;  /* 0x0000001622227981 */ /* 0x000f68000c1e1100 */
[----:B------:R-:W5:Y:S04]  /*09f0*/  LDG.E.U8 R28, desc[UR22][R28.64] ;  /* 0x000000161c1c7981 */ /* 0x000f68000c1e1100 */
[----:B------:R-:W5:Y:S01]  /*0a00*/  LDG.E.U8 R38, desc[UR22][R38.64] ;  /* 0x0000001626267981 */ /* 0x000f62000c1e1100 */
[----:B------:R-:W0:Y:S01]  /*0a10*/  S2UR UR19, SR_CgaCtaId ;  /* 0x00000000001379c3 */ /* 0x000e220000008800 */
[----:B------:R-:W-:-:S02]  /*0a20*/  UMOV UR4, 0x400 ;  /* 0x0000040000047882 */ /* 0x000fc40000000000 */
[----:B0-----:R-:W-:-:S05]  /*0a30*/  ULEA UR19, UR19, UR4, 0x18 ;  /* 0x0000000413137291 */ /* 0x001fca000f8ec03f */
[----:B------:R-:W0:Y:S01]  /*0a40*/  S2UR UR4, SR_CTAID.X ;  /* 0x00000000000479c3 */ /* 0x000e220000002500 */
[C---:B------:R-:W-:Y:S01]  /*0a50*/  IMAD.SHL.U32 R77, R75.reuse, 0x8, RZ ;  /* 0x000000084b4d7824 */ /* 0x040fe200078e00ff */
[----:B------:R-:W-:-:S04]  /*0a60*/  LOP3.LUT R2, R75, 0xff, RZ, 0xc0, !PT ;  /* 0x000000ff4b027812 */ /* 0x000fc800078ec0ff */
[----:B------:R-:W-:-:S05]  /*0a70*/  LOP3.LUT R3, R77, 0x30, RZ, 0xc0, !PT ;  /* 0x000000304d037812 */ /* 0x000fca00078ec0ff */
[----:B------:R-:W-:Y:S01]  /*0a80*/  IMAD R3, R2, 0x40, R3 ;  /* 0x0000004002037824 */ /* 0x000fe200078e0203 */
[----:B0-----:R-:W-:-:S04]  /*0a90*/  USHF.L.U32 UR4, UR4, 0x8, URZ ;  /* 0x0000000804047899 */ /* 0x001fc8000800063f */
[----:B------:R-:W-:-:S04]  /*0aa0*/  UIADD3 UR28, UR4, 0x100, URZ ;  /* 0x00000100041c7890 */ /* 0x000fc8000fffe03f */
[----:B------:R-:W-:Y:S01]  /*0ab0*/  UISETP.GE.AND UP0, UPT, UR28, 0x1, UPT ;  /* 0x000000011c00788c */ /* 0x000fe2000bf06270 */
[----:B------:R-:W-:-:S05]  /*0ac0*/  LOP3.LUT R3, R3, R76, RZ, 0xfc, !PT ;  /* 0x0000004c03037212 */ /* 0x000fca00078efcff */
[----:B------:R-:W-:Y:S02]  /*0ad0*/  PLOP3.LUT P0, PT, PT, PT, UP0, 0x80, 0x0 ;  /* 0x000000000000781c */ /* 0x000fe40003f0f008 */
[C---:B------:R-:W-:Y:S02]  /*0ae0*/  LOP3.LUT R7, R3.reuse, 0x10, RZ, 0x3c, !PT ;  /* 0x0000001003077812 */ /* 0x040fe400078e3cff */
[C---:B------:R-:W-:Y:S01]  /*0af0*/  LOP3.LUT R2, R3.reuse, 0x20, RZ, 0x3c, !PT ;  /* 0x0000002003027812 */ /* 0x040fe200078e3cff */
[----:B------:R-:W-:Y:S02]  /*0b00*/  IMAD.MOV.U32 R98, RZ, RZ, 0x3f800000 ;  /* 0x3f800000ff627424 */ /* 0x000fe400078e00ff */
[----:B------:R-:W-:Y:S01]  /*0b10*/  IMAD.MOV.U32 R97, RZ, RZ, 0x3f800000 ;  /* 0x3f800000ff617424 */ /* 0x000fe200078e00ff */
[----:B--2---:R-:W-:Y:S04]  /*0b20*/  STS.U8 [R3+UR19], R4 ;  /* 0x0000000403007988 */ /* 0x004fe80008000013 */
[----:B---3--:R0:W-:Y:S04]  /*0b30*/  STS.U8 [R3+UR19+0x2], R5 ;  /* 0x0000020503007988 */ /* 0x0081e80008000013 */
[----:B----4-:R-:W-:Y:S04]  /*0b40*/  STS.U8 [R3+UR19+0x6], R6 ;  /* 0x0000060603007988 */ /* 0x010fe80008000013 */
[----:B------:R-:W-:Y:S01]  /*0b50*/  STS.U8 [R3+UR19+0xa], R8 ;  /* 0x00000a0803007988 */ /* 0x000fe20008000013 */
[----:B0-----:R-:W-:-:S03]  /*0b60*/  LOP3.LUT R5, R3, 0x30, RZ, 0x3c, !PT ;  /* 0x0000003003057812 */ /* 0x001fc600078e3cff */
[----:B------:R-:W-:Y:S04]  /*0b70*/  STS.U8 [R3+UR19+0xe], R9 ;  /* 0x00000e0903007988 */ /* 0x000fe80008000013 */
[----:B-----5:R-:W-:Y:S04]  /*0b80*/  STS.U8 [R3+UR19+0x4], R44 ;  /* 0x0000042c03007988 */ /* 0x020fe80008000013 */
[----:B------:R-:W-:Y:S04]  /*0b90*/  STS.U8 [R3+UR19+0x8], R41 ;  /* 0x0000082903007988 */ /* 0x000fe80008000013 */
[----:B------:R0:W-:Y:S04]  /*0ba0*/  STS.U8 [R3+UR19+0xc], R43 ;  /* 0x00000c2b03007988 */ /* 0x0001e80008000013 */
[----:B------:R-:W-:Y:S04]  /*0bb0*/  STS.U8 [R7+UR19+0x2], R10 ;  /* 0x0000020a07007988 */ /* 0x000fe80008000013 */
[----:B------:R-:W-:Y:S04]  /*0bc0*/  STS.U8 [R7+UR19], R45 ;  /* 0x0000002d07007988 */ /* 0x000fe80008000013 */
[----:B------:R-:W-:Y:S04]  /*0bd0*/  STS.U8 [R7+UR19+0x4], R46 ;  /* 0x0000042e07007988 */ /* 0x000fe80008000013 */
[----:B------:R-:W-:Y:S04]  /*0be0*/  STS.U8 [R7+UR19+0x8], R47 ;  /* 0x0000082f07007988 */ /* 0x000fe80008000013 */
[----:B------:R-:W-:Y:S04]  /*0bf0*/  STS.U8 [R7+UR19+0x6], R24 ;  /* 0x0000061807007988 */ /* 0x000fe80008000013 */
[----:B------:R-:W-:Y:S04]  /*0c00*/  STS.U8 [R7+UR19+0xc], R48 ;  /* 0x00000c3007007988 */ /* 0x000fe80008000013 */
[----:B------:R1:W-:Y:S04]  /*0c10*/  STS.U8 [R7+UR19+0xa], R25 ;  /* 0x00000a1907007988 */ /* 0x0003e80008000013 */
[----:B------:R-:W-:Y:S04]  /*0c20*/  STS.U8 [R7+UR19+0xe], R26 ;  /* 0x00000e1a07007988 */ /* 0x000fe80008000013 */
[----:B------:R-:W-:Y:S04]  /*0c30*/  STS.U8 [R2+UR19], R49 ;  /* 0x0000003102007988 */ /* 0x000fe80008000013 */
[----:B------:R-:W-:Y:S04]  /*0c40*/  STS.U8 [R2+UR19+0x4], R50 ;  /* 0x0000043202007988 */ /* 0x000fe80008000013 */
[----:B------:R-:W-:Y:S04]  /*0c50*/  STS.U8 [R2+UR19+0x8], R52 ;  /* 0x0000083402007988 */ /* 0x000fe80008000013 */
[----:B------:R-:W-:Y:S04]  /*0c60*/  STS.U8 [R2+UR19+0xc], R54 ;  /* 0x00000c3602007988 */ /* 0x000fe80008000013 */
[----:B------:R2:W-:Y:S04]  /*0c70*/  STS.U8 [R2+UR19+0x2], R27 ;  /* 0x0000021b02007988 */ /* 0x0005e80008000013 */
[----:B------:R-:W-:Y:S04]  /*0c80*/  STS.U8 [R2+UR19+0x6], R51 ;  /* 0x0000063302007988 */ /* 0x000fe80008000013 */
[----:B------:R-:W-:Y:S04]  /*0c90*/  STS.U8 [R2+UR19+0xa], R53 ;  /* 0x00000a3502007988 */ /* 0x000fe80008000013 */
[----:B------:R3:W-:Y:S01]  /*0ca0*/  STS.U8 [R2+UR19+0xe], R55 ;  /* 0x00000e3702007988 */ /* 0x0007e20008000013 */
[----:B0-----:R-:W-:-:S03]  /*0cb0*/  IMAD.MOV.U32 R3, RZ, RZ, -0x800000 ;  /* 0xff800000ff037424 */ /* 0x001fc600078e00ff */
[----:B------:R0:W-:Y:S01]  /*0cc0*/  STS.U8 [R5+UR19], R30 ;  /* 0x0000001e05007988 */ /* 0x0001e20008000013 */
[----:B-1----:R-:W-:-:S03]  /*0cd0*/  CS2R R24, SRZ ;  /* 0x0000000000187805 */ /* 0x002fc6000001ff00 */
[----:B------:R1:W-:Y:S01]  /*0ce0*/  STS.U8 [R5+UR19+0x4], R32 ;  /* 0x0000042005007988 */ /* 0x0003e20008000013 */
[----:B--2---:R-:W-:-:S03]  /*0cf0*/  CS2R R26, SRZ ;  /* 0x00000000001a7805 */ /* 0x004fc6000001ff00 */
[----:B------:R2:W-:Y:S01]  /*0d00*/  STS.U8 [R5+UR19+0x8], R34 ;  /* 0x0000082205007988 */ /* 0x0005e20008000013 */
[----:B---3--:R-:W-:-:S03]  /*0d10*/  IMAD.MOV.U32 R2, RZ, RZ, -0x800000 ;  /* 0xff800000ff027424 */ /* 0x008fc600078e00ff */
[----:B------:R3:W-:Y:S01]  /*0d20*/  STS.U8 [R5+UR19+0xc], R28 ;  /* 0x00000c1c05007988 */ /* 0x0007e20008000013 */
[----:B0-----:R-:W-:-:S03]  /*0d30*/  CS2R R30, SRZ ;  /* 0x00000000001e7805 */ /* 0x001fc6000001ff00 */
[----:B------:R-:W-:Y:S01]  /*0d40*/  STS.U8 [R5+UR19+0x2], R56 ;  /* 0x0000023805007988 */ /* 0x000fe20008000013 */
[----:B-1----:R-:W-:-:S03]  /*0d50*/  CS2R R32, SRZ ;  /* 0x0000000000207805 */ /* 0x002fc6000001ff00 */
[----:B------:R-:W-:Y:S01]  /*0d60*/  STS.U8 [R5+UR19+0x6], R57 ;  /* 0x0000063905007988 */ /* 0x000fe20008000013 */
[----:B--2---:R-:W-:-:S03]  /*0d70*/  CS2R R34, SRZ ;  /* 0x0000000000227805 */ /* 0x004fc6000001ff00 */
[----:B------:R0:W-:Y:S01]  /*0d80*/  STS.U8 [R5+UR19+0xa], R36 ;  /* 0x00000a2405007988 */ /* 0x0001e20008000013 */
[----:B---3--:R-:W-:-:S03]  /*0d90*/  CS2R R28, SRZ ;  /* 0x00000000001c7805 */ /* 0x008fc6000001ff00 */
[----:B------:R1:W-:Y:S01]  /*0da0*/  STS.U8 [R5+UR19+0xe], R38 ;  /* 0x00000e2605007988 */ /* 0x0003e20008000013 */
[----:B------:R-:W-:Y:S02]  /*0db0*/  CS2R R40, SRZ ;  /* 0x0000000000287805 */ /* 0x000fe4000001ff00 */
[----:B------:R-:W-:Y:S02]  /*0dc0*/  CS2R R42, SRZ ;  /* 0x00000000002a7805 */ /* 0x000fe4000001ff00 */
[----:B------:R-:W-:Y:S02]  /*0dd0*/  CS2R R44, SRZ ;  /* 0x00000000002c7805 */ /* 0x000fe4000001ff00 */
[----:B------:R-:W-:Y:S02]  /*0de0*/  CS2R R46, SRZ ;  /* 0x00000000002e7805 */ /* 0x000fe4000001ff00 */
[----:B------:R-:W-:Y:S02]  /*0df0*/  CS2R R48, SRZ ;  /* 0x0000000000307805 */ /* 0x000fe4000001ff00 */
[----:B0-----:R-:W-:-:S02]  /*0e00*/  CS2R R36, SRZ ;  /* 0x0000000000247805 */ /* 0x001fc4000001ff00 */
[----:B------:R-:W-:Y:S02]  /*0e10*/  CS2R R50, SRZ ;  /* 0x0000000000327805 */ /* 0x000fe4000001ff00 */
[----:B------:R-:W-:Y:S02]  /*0e20*/  CS2R R52, SRZ ;  /* 0x0000000000347805 */ /* 0x000fe4000001ff00 */
[----:B------:R-:W-:Y:S02]  /*0e30*/  CS2R R54, SRZ ;  /* 0x0000000000367805 */ /* 0x000fe4000001ff00 */
[----:B-1----:R-:W-:Y:S01]  /*0e40*/  CS2R R38, SRZ ;  /* 0x0000000000267805 */ /* 0x002fe2000001ff00 */
[----:B------:R-:W-:Y:S01]  /*0e50*/  IMAD.SHL.U32 R10, R75, 0x2, RZ ;  /* 0x000000024b0a7824 */ /* 0x000fe200078e00ff */
[----:B------:R-:W-:Y:S06]  /*0e60*/  @!P0 BRA `(.L_x_0) ;  /* 0x00000018008c8947 */ /* 0x000fec0003800000 */
[----:B------:R-:W-:Y:S01]  /*0e70*/  ULDC.64 UR16, c[0x0][0x250] ;  /* 0x0000940000107ab9 */ /* 0x000fe20000000a00 */
[C---:B------:R-:W-:Y:S01]  /*0e80*/  LOP3.LUT R5, R75.reuse, 0x3f, RZ, 0xc0, !PT ;  /* 0x0000003f4b057812 */ /* 0x040fe200078ec0ff */
[----:B------:R-:W-:Y:S01]  /*0e90*/  UIMAD UR16, UR18, UR16, URZ ;  /* 0x00000010121072a4 */ /* 0x000fe2000f8e023f */
[----:B------:R-:W0:Y:S01]  /*0ea0*/  LDC R27, c[0x0][0x268] ;  /* 0x00009a00ff1b7b82 */ /* 0x000e220000000800 */
[----:B------:R-:W-:Y:S01]  /*0eb0*/  ULDC UR5, c[0x0][0x258] ;  /* 0x0000960000057ab9 */ /* 0x000fe20000000800 */
[----:B------:R-:W-:Y:S01]  /*0ec0*/  LOP3.LUT R4, R75, 0x1e0, RZ, 0xc0, !PT ;  /* 0x000001e04b047812 */ /* 0x000fe200078ec0ff */
[----:B------:R-:W-:Y:S01]  /*0ed0*/  IMAD R5, R5, UR5, RZ ;  /* 0x0000000505057c24 */ /* 0x000fe2000f8e02ff */
[----:B------:R-:W-:Y:S01]  /*0ee0*/  SHF.R.U32.HI R95, RZ, 0x2, R75 ;  /* 0x00000002ff5f7819 */ /* 0x000fe2000001164b */
[----:B------:R-:W-:Y:S02]  /*0ef0*/  USHF.R.S32.HI UR5, URZ, 0x1f, UR16 ;  /* 0x0000001f3f057899 */ /* 0x000fe40008011410 */
[----:B------:R-:W-:Y:S01]  /*0f00*/  IMAD.U32 R6, RZ, RZ, UR16 ;  /* 0x00000010ff067e24 */ /* 0x000fe2000f8e00ff */
[C---:B------:R-:W-:Y:S01]  /*0f10*/  LOP3.LUT R2, R75.reuse, 0x1, RZ, 0xc0, !PT ;  /* 0x000000014b027812 */ /* 0x040fe200078ec0ff */
[----:B------:R-:W-:Y:S01]  /*0f20*/  ULDC.64 UR6, c[0x0][0x218] ;  /* 0x0000860000067ab9 */ /* 0x000fe20000000a00 */
[----:B------:R-:W-:Y:S01]  /*0f30*/  LOP3.LUT R3, R75, 0x1c, RZ, 0xc0, !PT ;  /* 0x0000001c4b037812 */ /* 0x000fe200078ec0ff */
[----:B------:R-:W-:Y:S01]  /*0f40*/  ULDC.64 UR20, c[0x0][0x260] ;  /* 0x0000980000147ab9 */ /* 0x000fe20000000a00 */
[----:B------:R-:W-:Y:S01]  /*0f50*/  SHF.R.U32.HI R4, RZ, 0x1, R4 ;  /* 0x00000001ff047819 */ /* 0x000fe20000011604 */
[----:B------:R-:W-:Y:S01]  /*0f60*/  IMAD.U32 R90, RZ, RZ, UR17 ;  /* 0x00000011ff5a7e24 */ /* 0x000fe2000f8e00ff */
[----:B------:R-:W-:Y:S01]  /*0f70*/  SGXT.U32 R95, R95, 0x3 ;  /* 0x000000035f5f781a */ /* 0x000fe20000000000 */
[----:B------:R-:W-:Y:S01]  /*0f80*/  IMAD R7, R2, 0x2, R3 ;  /* 0x0000000202077824 */ /* 0x000fe200078e0203 */
[----:B------:R-:W-:Y:S01]  /*0f90*/  SHF.R.U32.HI R8, RZ, 0x5, R75 ;  /* 0x00000005ff087819 */ /* 0x000fe2000001164b */
[----:B------:R-:W1:Y:S01]  /*0fa0*/  LDC.64 R2, c[0x0][0x220] ;  /* 0x00008800ff027b82 */ /* 0x000e620000000a00 */
[----:B------:R-:W-:Y:S01]  /*0fb0*/  IADD3 R93, P0, P1, R5, UR6, R6 ;  /* 0x00000006055d7c10 */ /* 0x000fe2000f91e006 */
[----:B------:R-:W-:Y:S01]  /*0fc0*/  IMAD.U32 R6, RZ, RZ, UR5 ;  /* 0x00000005ff067e24 */ /* 0x000fe2000f8e00ff */
[----:B------:R-:W-:Y:S01]  /*0fd0*/  SHF.R.S32.HI R5, RZ, 0x1f, R5 ;  /* 0x0000001fff057819 */ /* 0x000fe20000011405 */
[----:B------:R-:W-:Y:S01]  /*0fe0*/  UIMAD UR20, UR18, UR20, URZ ;  /* 0x00000014121472a4 */ /* 0x000fe2000f8e023f */
[----:B------:R-:W-:Y:S01]  /*0ff0*/  LOP3.LUT R95, R4, UR4, R95, 0xfe, !PT ;  /* 0x00000004045f7c12 */ /* 0x000fe2000f8efe5f */
[----:B------:R-:W-:Y:S01]  /*1000*/  UIADD3 UR5, UR19, 0x4000, URZ ;  /* 0x0000400013057890 */ /* 0x000fe2000fffe03f */
[----:B------:R-:W-:Y:S01]  /*1010*/  LOP3.LUT R4, R75, 0x1f, RZ, 0xc0, !PT ;  /* 0x0000001f4b047812 */ /* 0x000fe200078ec0ff */
[----:B------:R-:W-:Y:S01]  /*1020*/  USHF.R.S32.HI UR4, URZ, 0x1f, UR20 ;  /* 0x0000001f3f047899 */ /* 0x000fe20008011414 */
[----:B------:R-:W-:Y:S01]  /*1030*/  R2UR UR16, R8 ;  /* 0x00000000081072ca */ /* 0x000fe200000e0000 */
[----:B------:R-:W-:Y:S01]  /*1040*/  IMAD.MOV.U32 R83, RZ, RZ, 0x5410 ;  /* 0x00005410ff537424 */ /* 0x000fe200078e00ff */
[--C-:B------:R-:W-:Y:S01]  /*1050*/  SHF.R.U32.HI R8, RZ, 0x5, R75.reuse ;  /* 0x00000005ff087819 */ /* 0x100fe2000001164b */
[----:B------:R-:W-:Y:S01]  /*1060*/  IMAD R9, R4, UR21, RZ ;  /* 0x0000001504097c24 */ /* 0x000fe2000f8e02ff */
[----:B------:R-:W-:Y:S01]  /*1070*/  IADD3.X R89, R5, UR7, R6, P0, P1 ;  /* 0x0000000705597c10 */ /* 0x000fe200087e2406 */
[----:B------:R-:W-:Y:S01]  /*1080*/  IMAD.MOV.U32 R82, RZ, RZ, 0x7632 ;  /* 0x00007632ff527424 */ /* 0x000fe200078e00ff */
[--C-:B------:R-:W-:Y:S01]  /*1090*/  SHF.R.U32.HI R94, RZ, 0x1, R75.reuse ;  /* 0x00000001ff5e7819 */ /* 0x100fe2000001164b */
[----:B------:R-:W-:Y:S01]  /*10a0*/  USHF.R.U32.HI UR5, URZ, 0x4, UR5 ;  /* 0x000000043f057899 */ /* 0x000fe20008011605 */
[----:B------:R-:W-:Y:S01]  /*10b0*/  SHF.R.U32.HI R5, RZ, 0x6, R75 ;  /* 0x00000006ff057819 */ /* 0x000fe2000001164b */
[----:B------:R-:W-:Y:S01]  /*10c0*/  IMAD.MOV.U32 R98, RZ, RZ, 0x3f800000 ;  /* 0x3f800000ff627424 */ /* 0x000fe200078e00ff */
[----:B------:R-:W-:Y:S01]  /*10d0*/  SGXT.U32 R4, R8, 0x4 ;  /* 0x000000040804781a */ /* 0x000fe20000000000 */
[----:B------:R-:W-:Y:S01]  /*10e0*/  USGXT.U32 UR8, UR5, 0xe ;  /* 0x0000000e0508789a */ /* 0x000fe20008000000 */
[----:B------:R-:W-:Y:S01]  /*10f0*/  SGXT.U32 R94, R94, 0x1 ;  /* 0x000000015e5e781a */ /* 0x000fe20000000000 */
[----:B------:R-:W-:Y:S01]  /*1100*/  IMAD.MOV.U32 R99, RZ, RZ, -0x800000 ;  /* 0xff800000ff637424 */ /* 0x000fe200078e00ff */
[----:B------:R-:W-:Y:S01]  /*1110*/  SGXT.U32 R5, R5, 0x3 ;  /* 0x000000030505781a */ /* 0x000fe20000000000 */
[----:B0-----:R-:W-:Y:S01]  /*1120*/  IMAD R4, R4, R27, RZ ;  /* 0x0000001b04047224 */ /* 0x001fe200078e02ff */
[----:B------:R-:W-:Y:S01]  /*1130*/  LOP3.LUT R94, R7, R94, RZ, 0xfc, !PT ;  /* 0x0000005e075e7212 */ /* 0x000fe200078efcff */
[----:B------:R-:W-:Y:S01]  /*1140*/  IMAD.MOV.U32 R96, RZ, RZ, -0x800000 ;  /* 0xff800000ff607424 */ /* 0x000fe200078e00ff */
[----:B------:R-:W-:Y:S01]  /*1150*/  LEA.HI R6, R75, 0x8, RZ, 0x1a ;  /* 0x000000084b067811 */ /* 0x000fe200078fd0ff */
[----:B------:R-:W-:Y:S01]  /*1160*/  IMAD R5, R5, UR17, RZ ;  /* 0x0000001105057c24 */ /* 0x000fe2000f8e02ff */
[----:B------:R-:W-:Y:S01]  /*1170*/  LEA.HI R7, R75, 0x18, RZ, 0x1a ;  /* 0x000000184b077811 */ /* 0x000fe200078fd0ff */
[----:B------:R-:W-:Y:S01]  /*1180*/  IMAD R86, R27, 0x10, R4 ;  /* 0x000000101b567824 */ /* 0x000fe200078e0204 */
[----:B-1----:R-:W-:Y:S01]  /*1190*/  IADD3 R25, P4, P5, R9, UR20, R2 ;  /* 0x0000001409197c10 */ /* 0x002fe2000fd9e002 */
[----:B------:R-:W-:Y:S01]  /*11a0*/  IMAD R6, R6, UR17, RZ ;  /* 0x0000001106067c24 */ /* 0x000fe2000f8e02ff */
[-C--:B------:R-:W-:Y:S01]  /*11b0*/  IADD3 R106, P0, R5, R93.reuse, RZ ;  /* 0x0000005d056a7210 */ /* 0x080fe20007f1e0ff */
[----:B------:R-:W-:Y:S01]  /*11c0*/  IMAD R90, R90, 0x10, R5 ;  /* 0x000000105a5a7824 */ /* 0x000fe200078e0205 */
[----:B------:R-:W-:Y:S01]  /*11d0*/  SHF.R.S32.HI R2, RZ, 0x1f, R9 ;  /* 0x0000001fff027819 */ /* 0x000fe20000011409 */
[----:B------:R-:W-:Y:S01]  /*11e0*/  IMAD R7, R7, UR17, RZ ;  /* 0x0000001107077c24 */ /* 0x000fe2000f8e02ff */
[-C--:B------:R-:W-:Y:S01]  /*11f0*/  IADD3 R105, P1, R6, R93.reuse, RZ ;  /* 0x0000005d06697210 */ /* 0x080fe20007f3e0ff */
[----:B------:R-:W-:Y:S01]  /*1200*/  IMAD R85, R27, 0x10, R86 ;  /* 0x000000101b557824 */ /* 0x000fe200078e0256 */
[-C--:B------:R-:W-:Y:S01]  /*1210*/  IADD3 R104, P2, R90, R93.reuse, RZ ;  /* 0x0000005d5a687210 */ /* 0x080fe20007f5e0ff */
[----:B------:R-:W-:Y:S01]  /*1220*/  IMAD.MOV.U32 R97, RZ, RZ, 0x3f800000 ;  /* 0x3f800000ff617424 */ /* 0x000fe200078e00ff */
[----:B------:R-:W-:Y:S01]  /*1230*/  IADD3 R93, P3, R7, R93, RZ ;  /* 0x0000005d075d7210 */ /* 0x000fe20007f7e0ff */
[----:B------:R-:W-:Y:S01]  /*1240*/  IMAD R84, R27, 0x10, R85 ;  /* 0x000000101b547824 */ /* 0x000fe200078e0255 */
[----:B------:R-:W-:-:S02]  /*1250*/  LEA.HI.X.SX32 R92, R5, R89, 0x1, P0 ;  /* 0x00000059055c7211 */ /* 0x000fc400000f0eff */
[----:B------:R-:W-:Y:S02]  /*1260*/  CS2R R26, SRZ ;  /* 0x00000000001a7805 */ /* 0x000fe4000001ff00 */
[-C--:B------:R-:W-:Y:S02]  /*1270*/  LEA.HI.X.SX32 R91, R6, R89.reuse, 0x1, P1 ;  /* 0x00000059065b7211 */ /* 0x080fe400008f0eff */
[----:B------:R-:W-:Y:S02]  /*1280*/  CS2R R28, SRZ ;  /* 0x00000000001c7805 */ /* 0x000fe4000001ff00 */
[-C--:B------:R-:W-:Y:S02]  /*1290*/  LEA.HI.X.SX32 R90, R90, R89.reuse, 0x1, P2 ;  /* 0x000000595a5a7211 */ /* 0x080fe400010f0eff */
[----:B------:R-:W-:Y:S02]  /*12a0*/  CS2R R30, SRZ ;  /* 0x00000000001e7805 */ /* 0x000fe4000001ff00 */
[----:B------:R-:W-:-:S02]  /*12b0*/  LEA.HI.X.SX32 R89, R7, R89, 0x1, P3 ;  /* 0x0000005907597211 */ /* 0x000fc400018f0eff */
[----:B------:R-:W-:Y:S02]  /*12c0*/  CS2R R32, SRZ ;  /* 0x0000000000207805 */ /* 0x000fe4000001ff00 */
[----:B------:R-:W-:Y:S02]  /*12d0*/  IADD3.X R3, R2, UR4, R3, P4, P5 ;  /* 0x0000000402037c10 */ /* 0x000fe4000a7ea403 */
[----:B------:R-:W-:Y:S02]  /*12e0*/  CS2R R34, SRZ ;  /* 0x0000000000227805 */ /* 0x000fe4000001ff00 */
[-C--:B------:R-:W-:Y:S02]  /*12f0*/  IADD3 R103, P0, R4, R25.reuse, RZ ;  /* 0x0000001904677210 */ /* 0x080fe40007f1e0ff */
[----:B------:R-:W-:Y:S02]  /*1300*/  CS2R R36, SRZ ;  /* 0x0000000000247805 */ /* 0x000fe4000001ff00 */
[----:B------:R-:W-:-:S02]  /*1310*/  IADD3 R102, P1, R86, R25, RZ ;  /* 0x0000001956667210 */ /* 0x000fc40007f3e0ff */
[----:B------:R-:W-:Y:S02]  /*1320*/  CS2R R38, SRZ ;  /* 0x0000000000267805 */ /* 0x000fe4000001ff00 */
[-C--:B------:R-:W-:Y:S02]  /*1330*/  IADD3 R101, P2, R85, R25.reuse, RZ ;  /* 0x0000001955657210 */ /* 0x080fe40007f5e0ff */
[----:B------:R-:W-:Y:S02]  /*1340*/  CS2R R40, SRZ ;  /* 0x0000000000287805 */ /* 0x000fe4000001ff00 */
[----:B------:R-:W-:Y:S02]  /*1350*/  IADD3 R88, P3, R84, R25, RZ ;  /* 0x0000001954587210 */ /* 0x000fe40007f7e0ff */
[----:B------:R-:W-:Y:S02]  /*1360*/  CS2R R24, SRZ ;  /* 0x0000000000187805 */ /* 0x000fe4000001ff00 */
        /* <DEDUP_REMOVED lines=8> */
[--C-:B------:R-:W-:Y:S02]  /*13f0*/  SHF.R.S32.HI R3, RZ, 0x7, R75.reuse ;  /* 0x00000007ff037819 */ /* 0x100fe4000001144b */
[----:B------:R-:W-:Y:S02]  /*1400*/  CS2R R50, SRZ ;  /* 0x0000000000327805 */ /* 0x000fe4000001ff00 */
[----:B------:R-:W-:Y:S02]  /*1410*/  SHF.R.U32.HI R2, RZ, 0x3, R75 ;  /* 0x00000003ff027819 */ /* 0x000fe4000001164b */
[----:B------:R-:W-:Y:S02]  /*1420*/  CS2R R52, SRZ ;  /* 0x0000000000347805 */ /* 0x000fe4000001ff00 */
[----:B------:R-:W-:-:S02]  /*1430*/  SGXT R3, R3, 0x1 ;  /* 0x000000010303781a */ /* 0x000fc40000000200 */
[----:B------:R-:W-:Y:S02]  /*1440*/  CS2R R54, SRZ ;  /* 0x0000000000367805 */ /* 0x000fe4000001ff00 */
[----:B------:R-:W-:Y:S01]  /*1450*/  LOP3.LUT P0, RZ, R75, 0x2, RZ, 0xc0, !PT ;  /* 0x000000024bff7812 */ /* 0x000fe2000780c0ff */
[----:B------:R-:W-:Y:S01]  /*1460*/  UMOV UR14, 0xfffffffe ;  /* 0xfffffffe000e7882 */ /* 0x000fe20000000000 */
[----:B------:R-:W-:Y:S01]  /*1470*/  LOP3.LUT R2, R2, 0x30, RZ, 0xc0, !PT ;  /* 0x0000003002027812 */ /* 0x000fe200078ec0ff */
[----:B------:R-:W-:Y:S01]  /*1480*/  UMOV UR15, 0x7fffffdf ;  /* 0x7fffffdf000f7882 */ /* 0x000fe20000000000 */
[----:B------:R-:W-:Y:S01]  /*1490*/  LOP3.LUT R80, R3, 0x90, RZ, 0xc0, !PT ;  /* 0x0000009003507812 */ /* 0x000fe200078ec0ff */
[----:B------:R-:W-:Y:S01]  /*14a0*/  UMOV UR9, URZ ;  /* 0x0000003f00097c82 */ /* 0x000fe20008000000 */
[----:B------:R-:W-:Y:S01]  /*14b0*/  LOP3.LUT P6, RZ, R75, 0x1, RZ, 0xc0, !PT ;  /* 0x000000014bff7812 */ /* 0x000fe200078cc0ff */
[----:B------:R-:W-:Y:S01]  /*14c0*/  UMOV UR6, URZ ;  /* 0x0000003f00067c82 */ /* 0x000fe20008000000 */
[----:B------:R-:W-:Y:S01]  /*14d0*/  LOP3.LUT R100, R10, 0x6, RZ, 0xc0, !PT ;  /* 0x000000060a647812 */ /* 0x000fe200078ec0ff */
[----:B------:R-:W-:Y:S01]  /*14e0*/  UMOV UR7, URZ ;  /* 0x0000003f00077c82 */ /* 0x000fe20008000000 */
[----:B------:R-:W-:Y:S01]  /*14f0*/  SEL R83, R83, 0x1054, !P0 ;  /* 0x0000105453537807 */ /* 0x000fe20004000000 */
[----:B------:R-:W-:Y:S01]  /*1500*/  UMOV UR4, URZ ;  /* 0x0000003f00047c82 */ /* 0x000fe20008000000 */
[----:B------:R-:W-:Y:S01]  /*1510*/  SEL R82, R82, 0x3276, !P0 ;  /* 0x0000327652527807 */ /* 0x000fe20004000000 */
[----:B------:R-:W-:Y:S01]  /*1520*/  UIADD3.64 UR14, UR8, -UR14, URZ ;  /* 0x8000000e080e7297 */ /* 0x000fe2000fffe03f */
[--C-:B------:R-:W-:Y:S01]  /*1530*/  LOP3.LUT R81, R2, 0x1ff, R75.reuse, 0x78, !PT ;  /* 0x000001ff02517812 */ /* 0x100fe200078e784b */
[----:B------:R-:W-:Y:S01]  /*1540*/  UMOV UR5, URZ ;  /* 0x0000003f00057c82 */ /* 0x000fe20008000000 */
[----:B------:R-:W-:Y:S01]  /*1550*/  LOP3.LUT R80, R80, 0x17f, R75, 0x78, !PT ;  /* 0x0000017f50507812 */ /* 0x000fe200078e784b */
[----:B------:R-:W-:Y:S01]  /*1560*/  ULDC UR20, c[0x0][0x238] ;  /* 0x00008e0000147ab9 */ /* 0x000fe20000000800 */
[----:B------:R-:W-:-:S02]  /*1570*/  LOP3.LUT R79, R95, 0x8, RZ, 0xfc, !PT ;  /* 0x000000085f4f7812 */ /* 0x000fc400078efcff */
[----:B------:R-:W-:-:S07]  /*1580*/  LOP3.LUT R78, R94, 0x1, RZ, 0x3c, !PT ;  /* 0x000000015e4e7812 */ /* 0x000fce00078e3cff */
.L_x_1:
[----:B------:R-:W-:Y:S02]  /*1590*/  USHF.R.S32.HI UR10, URZ, 0x1f, UR4 ;  /* 0x0000001f3f0a7899 */ /* 0x000fe40008011404 */
[----:B------:R-:W-:Y:S02]  /*15a0*/  IADD3 R2, P0, R106, UR4, RZ ;  /* 0x000000046a027c10 */ /* 0x000fe4000ff1e0ff */
[----:B------:R-:W-:Y:S02]  /*15b0*/  IADD3 R4, P1, R105, UR4, RZ ;  /* 0x0000000469047c10 */ /* 0x000fe4000ff3e0ff */
[----:B------:R-:W-:Y:S02]  /*15c0*/  IADD3 R6, P2, R104, UR4, RZ ;  /* 0x0000000468067c10 */ /* 0x000fe4000ff5e0ff */
[----:B------:R-:W-:Y:S02]  /*15d0*/  IADD3.X R3, R92, UR10, RZ, P0, !PT ;  /* 0x0000000a5c037c10 */ /* 0x000fe400087fe4ff */
[----:B------:R-:W-:-:S02]  /*15e0*/  IADD3 R8, P0, R93, UR4, RZ ;  /* 0x000000045d087c10 */ /* 0x000fc4000ff1e0ff */
[----:B------:R-:W-:Y:S01]  /*15f0*/  IADD3.X R5, R91, UR10, RZ, P1, !PT ;  /* 0x0000000a5b057c10 */ /* 0x000fe20008ffe4ff */
[----:B------:R-:W2:Y:S01]  /*1600*/  LDG.E.U8 R2, desc[UR22][R2.64] ;  /* 0x0000001602027981 */ /* 0x000ea2000c1e1100 */
[----:B------:R-:W-:Y:S02]  /*1610*/  IADD3.X R7, R90, UR10, RZ, P2, !PT ;  /* 0x0000000a5a077c10 */ /* 0x000fe400097fe4ff */
[----:B------:R-:W-:Y:S01]  /*1620*/  IADD3.X R9, R89, UR10, RZ, P0, !PT ;  /* 0x0000000a59097c10 */ /* 0x000fe200087fe4ff */
[----:B------:R-:W3:Y:S04]  /*1630*/  LDG.E.U8 R4, desc[UR22][R4.64] ;  /* 0x0000001604047981 */ /* 0x000ee8000c1e1100 */
[----:B------:R-:W4:Y:S04]  /*1640*/  LDG.E.U8 R6, desc[UR22][R6.64] ;  /* 0x0000001606067981 */ /* 0x000f28000c1e1100 */
[----:B------:R-:W5:Y:S01]  /*1650*/  LDG.E.U8 R8, desc[UR22][R8.64] ;  /* 0x0000001608087981 */ /* 0x000f62000c1e1100 */
[----:B------:R-:W-:Y:S01]  /*1660*/  BAR.SYNC.DEFER_BLOCKING 0x0 ;  /* 0x0000000000007b1d */ /* 0x000fe20000010000 */
[----:B------:R-:W-:-:S04]  /*1670*/  USHF.L.U32 UR10, UR16, 0x6, URZ ;  /* 0x00000006100a7899 */ /* 0x000fc8000800063f */
[----:B------:R-:W-:-:S04]  /*1680*/  ULOP3.LUT UR10, UR10, 0x300, URZ, 0xc0, !UPT ;  /* 0x000003000a0a7892 */ /* 0x000fc8000f8ec03f */
[----:B------:R-:W-:-:S04]  /*1690*/  ULEA.HI UR10, UR19, UR10, URZ, 0x1c ;  /* 0x0000000a130a7291 */ /* 0x000fc8000f8fe03f */
[----:B------:R-:W-:Y:S01]  /*16a0*/  ULOP3.LUT UR10, UR10, 0x3fff, URZ, 0xc0, !UPT ;  /* 0x00003fff0a0a7892 */ /* 0x000fe2000f8ec03f */
[----:B------:R-:W-:Y:S01]  /*16b0*/  UMOV UR12, 0xfffffffe ;  /* 0xfffffffe000c7882 */ /* 0x000fe20000000000 */
[----:B------:R-:W-:Y:S01]  /*16c0*/  UMOV UR13, 0x7fffffdf ;  /* 0x7fffffdf000d7882 */ /* 0x000fe20000000000 */
[----:B------:R-:W-:Y:S02]  /*16d0*/  UMOV UR11, URZ ;  /* 0x0000003f000b7c82 */ /* 0x000fe40008000000 */
[----:B------:R-:W-:Y:S02]  /*16e0*/  UIADD3.64 UR12, UR10, -UR12, URZ ;  /* 0x8000000c0a0c7297 */ /* 0x000fe4000fffe03f */
[----:B------:R-:W-:Y:S01]  /*16f0*/  UMOV UR24, UR10 ;  /* 0x0000000a00187c82 */ /* 0x000fe20008000000 */
[----:B------:R-:W-:Y:S01]  /*1700*/  USHF.R.S32.HI UR10, URZ, 0x1f, UR5 ;  /* 0x0000001f3f0a7899 */ /* 0x000fe20008011405 */
[----:B------:R-:W-:Y:S01]  /*1710*/  UMOV UR26, UR8 ;  /* 0x00000008001a7c82 */ /* 0x000fe20008000000 */
[----:B------:R-:W-:Y:S01]  /*1720*/  UMOV UR27, 0x80000020 ;  /* 0x80000020001b7882 */ /* 0x000fe20000000000 */
[----:B------:R-:W-:Y:S01]  /*1730*/  UMOV UR25, 0x80000020 ;  /* 0x8000002000197882 */ /* 0x000fe20000000000 */
[----:B--2---:R0:W-:Y:S04]  /*1740*/  STS.U8 [R81+UR19+0x4000], R2 ;  /* 0x0040000251007988 */ /* 0x0041e80008000013 */
[----:B---3--:R1:W-:Y:S04]  /*1750*/  STS.U8 [R81+UR19+0x4200], R4 ;  /* 0x0042000451007988 */ /* 0x0083e80008000013 */
[----:B----4-:R2:W-:Y:S04]  /*1760*/  STS.U8 [R81+UR19+0x4400], R6 ;  /* 0x0044000651007988 */ /* 0x0105e80008000013 */
[----:B-----5:R3:W-:Y:S01]  /*1770*/  STS.U8 [R81+UR19+0x4600], R8 ;  /* 0x0046000851007988 */ /* 0x0207e20008000013 */
[----:B------:R4:W-:Y:S06]  /*1780*/  MEMBAR.ALL.CTA ;  /* 0x0000000000007992 */ /* 0x0009ec0000008000 */
[----:B----4-:R-:W4:Y:S02]  /*1790*/  FENCE.VIEW.ASYNC.S ;  /* 0x00000000000073c6 */ /* 0x010f240000000000 */
[----:B----4-:R-:W-:Y:S01]  /*17a0*/  BAR.SYNC.DEFER_BLOCKING 0x0 ;  /* 0x0000000000007b1d */ /* 0x010fe20000010000 */
[----:B0-----:R-:W-:-:S02]  /*17b0*/  IADD3 R2, P0, R103, UR5, RZ ;  /* 0x0000000567027c10 */ /* 0x001fc4000ff1e0ff */
[----:B-1----:R-:W-:Y:S02]  /*17c0*/  IADD3 R4, P1, R102, UR5, RZ ;  /* 0x0000000566047c10 */ /* 0x002fe4000ff3e0ff */
[----:B------:R-:W-:Y:S02]  /*17d0*/  IADD3.X R3, R87, UR10, RZ, P0, !PT ;  /* 0x0000000a57037c10 */ /* 0x000fe400087fe4ff */
[----:B--2---:R-:W-:Y:S02]  /*17e0*/  IADD3 R6, P2, R101, UR5, RZ ;  /* 0x0000000565067c10 */ /* 0x004fe4000ff5e0ff */
[----:B---3--:R-:W-:Y:S02]  /*17f0*/  IADD3 R8, P0, R88, UR5, RZ ;  /* 0x0000000558087c10 */ /* 0x008fe4000ff1e0ff */
[----:B------:R-:W-:Y:S02]  /*1800*/  IADD3.X R5, R86, UR10, RZ, P1, !PT ;  /* 0x0000000a56057c10 */ /* 0x000fe40008ffe4ff */
[----:B------:R-:W-:-:S02]  /*1810*/  IADD3.X R7, R85, UR10, RZ, P2, !PT ;  /* 0x0000000a55077c10 */ /* 0x000fc400097fe4ff */
[----:B------:R-:W-:Y:S01]  /*1820*/  IADD3.X R9, R84, UR10, RZ, P0, !PT ;  /* 0x0000000a54097c10 */ /* 0x000fe200087fe4ff */
[----:B------:R-:W-:Y:S01]  /*1830*/  WARPGROUP.ARRIVE ;  /* 0x00000000000079c5 */ /* 0x000fe20000000000 */
[----:B------:R0:W2:Y:S04]  /*1840*/  LDG.E.U8 R3, desc[UR22][R2.64] ;  /* 0x0000001602037981 */ /* 0x0000a8000c1e1100 */
[----:B------:R-:W3:Y:S01]  /*1850*/  LDG.E.U8 R5, desc[UR22][R4.64] ;  /* 0x0000001604057981 */ /* 0x000ee2000c1e1100 */
[----:B------:R-:W-:Y:S03]  /*1860*/  QGMMA.64x32x32.F32.E4M3.E4M3 R56, gdesc[UR24], RZ, !UPT ;  /* 0x00600000183879f3 */ /* 0x000fe6000c7008ff */
[----:B------:R-:W4:Y:S04]  /*1870*/  LDG.E.U8 R7, desc[UR22][R6.64] ;  /* 0x0000001606077981 */ /* 0x000f28000c1e1100 */
[----:B------:R1:W5:Y:S01]  /*1880*/  LDG.E.U8 R9, desc[UR22][R8.64] ;  /* 0x0000001608097981 */ /* 0x000362000c1e1100 */
[----:B------:R-:W-:Y:S01]  /*1890*/  IADD3 R110, P0, R100, UR6, RZ ;  /* 0x00000006646e7c10 */ /* 0x000fe2000ff1e0ff */
[----:B------:R-:W-:Y:S03]  /*18a0*/  QGMMA.64x32x32.F32.E4M3.E4M3 R56, gdesc[UR12], R56, gsb0 ;  /* 0x006000000c3879f3 */ /* 0x000fe60008000838 */
[C---:B------:R-:W-:Y:S01]  /*18b0*/  IADD3 R112, P3, R110.reuse, 0x9, RZ ;  /* 0x000000096e707810 */ /* 0x040fe20007f7e0ff */
[----:B------:R-:W-:Y:S01]  /*18c0*/  IMAD.X R109, RZ, RZ, UR7, P0 ;  /* 0x00000007ff6d7e24 */ /* 0x000fe200080e06ff */
[----:B------:R-:W-:-:S02]  /*18d0*/  IADD3 R108, P5, R110, 0x10, RZ ;  /* 0x000000106e6c7810 */ /* 0x000fc40007fbe0ff */
[----:B------:R-:W-:Y:S02]  /*18e0*/  ISETP.GT.U32.AND P4, PT, R112, R79, PT ;  /* 0x0000004f7000720c */ /* 0x000fe40003f84070 */
[C---:B------:R-:W-:Y:S02]  /*18f0*/  ISETP.GT.U32.AND P0, PT, R108.reuse, R95, PT ;  /* 0x0000005f6c00720c */ /* 0x040fe40003f04070 */
[----:B------:R-:W-:Y:S01]  /*1900*/  ISETP.GT.U32.AND P2, PT, R108, R79, PT ;  /* 0x0000004f6c00720c */ /* 0x000fe20003f44070 */
[--C-:B------:R-:W-:Y:S01]  /*1910*/  IMAD.X R108, RZ, RZ, R109.reuse, P3 ;  /* 0x000000ffff6c7224 */ /* 0x100fe200018e066d */
[----:B0-----:R-:W-:Y:S01]  /*1920*/  IADD3 R2, P3, R110, 0x8, RZ ;  /* 0x000000086e027810 */ /* 0x001fe20007f7e0ff */
[----:B------:R-:W-:-:S03]  /*1930*/  IMAD.X R107, RZ, RZ, R109, P5 ;  /* 0x000000ffff6b7224 */ /* 0x000fc600028e066d */
[----:B------:R-:W-:Y:S02]  /*1940*/  ISETP.GT.U32.AND.EX P4, PT, R108, RZ, PT, P4 ;  /* 0x000000ff6c00720c */ /* 0x000fe40003f84140 */
[-C--:B------:R-:W-:Y:S02]  /*1950*/  ISETP.GT.U32.AND P5, PT, R2, R95.reuse, PT ;  /* 0x0000005f0200720c */ /* 0x080fe40003fa4070 */
[----:B------:R-:W-:Y:S02]  /*1960*/  ISETP.GT.U32.AND P1, PT, R112, R95, PT ;  /* 0x0000005f7000720c */ /* 0x000fe40003f24070 */
[----:B------:R-:W-:Y:S01]  /*1970*/  ISETP.GT.U32.AND.EX P2, PT, R107, RZ, PT, P2 ;  /* 0x000000ff6b00720c */ /* 0x000fe20003f44120 */
[----:B-1----:R-:W-:-:S05]  /*1980*/  IMAD.X R8, RZ, RZ, R109, P3 ;  /* 0x000000ffff087224 */ /* 0x002fca00018e066d */
[----:B------:R-:W-:Y:S01]  /*1990*/  ISETP.GT.U32.AND.EX P5, PT, R8, RZ, PT, P5 ;  /* 0x000000ff0800720c */ /* 0x000fe20003fa4150 */
[----:B------:R-:W-:Y:S02]  /*19a0*/  WARPGROUP.DEPBAR.LE gsb0, 0x0 ;  /* 0x00008000000079c5 */ /* 0x000fe40000010000 */
[----:B------:R-:W-:Y:S01]  /*19b0*/  FMUL R6, R63, UR20 ;  /* 0x000000143f067c20 */ /* 0x000fe20008400000 */
[----:B------:R-:W-:Y:S01]  /*19c0*/  ISETP.GT.U32.AND.EX P1, PT, R108, RZ, PT, P1 ;  /* 0x000000ff6c00720c */ /* 0x000fe20003f24110 */
[----:B------:R-:W-:Y:S03]  /*19d0*/  BAR.SYNC.DEFER_BLOCKING 0x0 ;  /* 0x0000000000007b1d */ /* 0x000fe60000010000 */
[----:B------:R-:W-:Y:S02]  /*19e0*/  FSEL R6, R6, -INF , !P4 ;  /* 0xff80000006067808 */ /* 0x000fe40006000000 */
[----:B------:R-:W-:Y:S01]  /*19f0*/  IADD3 R2, P4, R110, 0x11, RZ ;  /* 0x000000116e027810 */ /* 0x000fe20007f9e0ff */
[----:B------:R-:W-:-:S04]  /*1a00*/  FMUL R4, R66, UR20 ;  /* 0x0000001442047c20 */ /* 0x000fc80008400000 */
[--C-:B------:R-:W-:Y:S01]  /*1a10*/  IMAD.X R112, RZ, RZ, R109.reuse, P4 ;  /* 0x000000ffff707224 */ /* 0x100fe200020e066d */
[----:B------:R-:W-:Y:S02]  /*1a20*/  IADD3 R66, P4, R110, 0x18, RZ ;  /* 0x000000186e427810 */ /* 0x000fe40007f9e0ff */
[----:B------:R-:W-:Y:S02]  /*1a30*/  ISETP.GT.U32.AND P3, PT, R2, R79, PT ;  /* 0x0000004f0200720c */ /* 0x000fe40003f64070 */
[----:B------:R-:W-:Y:S01]  /*1a40*/  FSEL R4, R4, -INF , !P2 ;  /* 0xff80000004047808 */ /* 0x000fe20005000000 */
[----:B------:R-:W-:Y:S01]  /*1a50*/  IMAD.X R111, RZ, RZ, R109, P4 ;  /* 0x000000ffff6f7224 */ /* 0x000fe200020e066d */
[----:B------:R-:W-:Y:S01]  /*1a60*/  ISETP.GT.U32.AND P2, PT, R2, R95, PT ;  /* 0x0000005f0200720c */ /* 0x000fe20003f44070 */
[----:B------:R-:W-:Y:S01]  /*1a70*/  FMUL R67, R67, UR20 ;  /* 0x0000001443437c20 */ /* 0x000fe20008400000 */
[----:B------:R-:W-:Y:S01]  /*1a80*/  FMUL R2, R60, UR20 ;  /* 0x000000143c027c20 */ /* 0x000fe20008400000 */
[----:B------:R-:W-:-:S02]  /*1a90*/  ISETP.GT.U32.AND P4, PT, R66, R79, PT ;  /* 0x0000004f4200720c */ /* 0x000fc40003f84070 */
[----:B------:R-:W-:Y:S01]  /*1aa0*/  ISETP.GT.U32.AND.EX P3, PT, R112, RZ, PT, P3 ;  /* 0x000000ff7000720c */ /* 0x000fe20003f64130 */
[----:B------:R-:W-:Y:S01]  /*1ab0*/  FMUL R8, R70, UR20 ;  /* 0x0000001446087c20 */ /* 0x000fe20008400000 */
[----:B------:R-:W-:Y:S02]  /*1ac0*/  ISETP.GT.U32.AND.EX P4, PT, R111, RZ, PT, P4 ;  /* 0x000000ff6f00720c */ /* 0x000fe40003f84140 */
[----:B------:R-:W-:Y:S02]  /*1ad0*/  FSEL R60, R67, -INF , !P3 ;  /* 0xff800000433c7808 */ /* 0x000fe40005800000 */
[----:B------:R-:W-:Y:S02]  /*1ae0*/  FSEL R2, R2, -INF , !P5 ;  /* 0xff80000002027808 */ /* 0x000fe40006800000 */
[CC--:B------:R-:W-:Y:S02]  /*1af0*/  ISETP.GT.U32.AND P3, PT, R110.reuse, R79.reuse, PT ;  /* 0x0000004f6e00720c */ /* 0x0c0fe40003f64070 */
[----:B------:R-:W-:Y:S01]  /*1b00*/  ISETP.GE.U32.AND P5, PT, R110, R79, PT ;  /* 0x0000004f6e00720c */ /* 0x000fe20003fa6070 */
[----:B------:R-:W-:Y:S01]  /*1b10*/  FMUL R58, R58, UR20 ;  /* 0x000000143a3a7c20 */ /* 0x000fe20008400000 */
[----:B------:R-:W-:Y:S01]  /*1b20*/  FSEL R8, R8, -INF , !P4 ;  /* 0xff80000008087808 */ /* 0x000fe20006000000 */
[----:B------:R-:W-:Y:S01]  /*1b30*/  FMUL R63, R59, UR20 ;  /* 0x000000143b3f7c20 */ /* 0x000fe20008400000 */
[----:B------:R-:W-:-:S02]  /*1b40*/  ISETP.GT.U32.AND P4, PT, R110, R95, PT ;  /* 0x0000005f6e00720c */ /* 0x000fc40003f84070 */
[C---:B------:R-:W-:Y:S02]  /*1b50*/  ISETP.GT.U32.AND.EX P3, PT, R109.reuse, RZ, PT, P3 ;  /* 0x000000ff6d00720c */ /* 0x040fe40003f64130 */
[C---:B------:R-:W-:Y:S01]  /*1b60*/  ISETP.GE.U32.AND.EX P5, PT, R109.reuse, RZ, PT, P5 ;  /* 0x000000ff6d00720c */ /* 0x040fe20003fa6150 */
[----:B------:R-:W-:Y:S01]  /*1b70*/  FMUL R67, R62, UR20 ;  /* 0x000000143e437c20 */ /* 0x000fe20008400000 */
[----:B------:R-:W-:Y:S02]  /*1b80*/  ISETP.GT.U32.AND.EX P4, PT, R109, RZ, PT, P4 ;  /* 0x000000ff6d00720c */ /* 0x000fe40003f84140 */
[----:B------:R-:W-:Y:S02]  /*1b90*/  FSEL R59, R58, -INF , !P3 ;  /* 0xff8000003a3b7808 */ /* 0x000fe40005800000 */
[----:B------:R-:W-:Y:S02]  /*1ba0*/  FSEL R62, R63, -INF , !P5 ;  /* 0xff8000003f3e7808 */ /* 0x000fe40006800000 */
[----:B------:R-:W-:-:S02]  /*1bb0*/  FSEL R63, R67, -INF , !P4 ;  /* 0xff800000433f7808 */ /* 0x000fc40006000000 */
[----:B------:R-:W-:Y:S02]  /*1bc0*/  FMNMX R58, R59, R62, !PT ;  /* 0x0000003e3b3a7209 */ /* 0x000fe40007800000 */
[C---:B------:R-:W-:Y:S02]  /*1bd0*/  IADD3 R70, P5, R110.reuse, 0x19, RZ ;  /* 0x000000196e467810 */ /* 0x040fe40007fbe0ff */
[----:B------:R-:W-:Y:S02]  /*1be0*/  FMNMX R67, R63, R58, !PT ;  /* 0x0000003a3f437209 */ /* 0x000fe40007800000 */
[----:B------:R-:W-:Y:S02]  /*1bf0*/  ISETP.GE.U32.AND P3, PT, R110, R95, PT ;  /* 0x0000005f6e00720c */ /* 0x000fe40003f66070 */
[----:B------:R-:W-:Y:S01]  /*1c00*/  FMNMX R67, R6, R67, !PT ;  /* 0x0000004306437209 */ /* 0x000fe20007800000 */
[----:B------:R-:W-:Y:S01]  /*1c10*/  IMAD.X R110, RZ, RZ, R109, P5 ;  /* 0x000000ffff6e7224 */ /* 0x000fe200028e066d */
[----:B------:R-:W-:-:S02]  /*1c20*/  ISETP.GT.U32.AND P5, PT, R70, R79, PT ;  /* 0x0000004f4600720c */ /* 0x000fc40003fa4070 */
[----:B------:R-:W-:Y:S01]  /*1c30*/  FMNMX R67, R4, R67, !PT ;  /* 0x0000004304437209 */ /* 0x000fe20007800000 */
[----:B------:R-:W-:Y:S01]  /*1c40*/  FMUL R58, R71, UR20 ;  /* 0x00000014473a7c20 */ /* 0x000fe20008400000 */
[----:B------:R-:W-:Y:S01]  /*1c50*/  ISETP.GT.U32.AND.EX P5, PT, R110, RZ, PT, P5 ;  /* 0x000000ff6e00720c */ /* 0x000fe20003fa4150 */
[----:B------:R-:W-:Y:S01]  /*1c60*/  FMUL R56, R56, UR20 ;  /* 0x0000001438387c20 */ /* 0x000fe20008400000 */
[----:B------:R-:W-:Y:S01]  /*1c70*/  FMNMX R67, R60, R67, !PT ;  /* 0x000000433c437209 */ /* 0x000fe20007800000 */
[----:B------:R-:W-:Y:S01]  /*1c80*/  FMUL R57, R57, UR20 ;  /* 0x0000001439397c20 */ /* 0x000fe20008400000 */
[----:B------:R-:W-:Y:S02]  /*1c90*/  ISETP.GE.U32.AND.EX P3, PT, R109, RZ, PT, P3 ;  /* 0x000000ff6d00720c */ /* 0x000fe40003f66130 */
[----:B------:R-:W-:Y:S02]  /*1ca0*/  FSEL R58, R58, -INF , !P5 ;  /* 0xff8000003a3a7808 */ /* 0x000fe40006800000 */
[----:B------:R-:W-:-:S02]  /*1cb0*/  FMNMX R67, R8, R67, !PT ;  /* 0x0000004308437209 */ /* 0x000fc40007800000 */
[----:B------:R-:W-:Y:S02]  /*1cc0*/  FSEL R56, R56, -INF , !P4 ;  /* 0xff80000038387808 */ /* 0x000fe40006000000 */
[----:B------:R-:W-:Y:S01]  /*1cd0*/  FSEL R57, R57, -INF , !P3 ;  /* 0xff80000039397808 */ /* 0x000fe20005800000 */
[----:B------:R-:W-:Y:S01]  /*1ce0*/  FMUL R61, R61, UR20 ;  /* 0x000000143d3d7c20 */ /* 0x000fe20008400000 */
[----:B------:R-:W-:Y:S02]  /*1cf0*/  FMNMX R71, R58, R67, !PT ;  /* 0x000000433a477209 */ /* 0x000fe40007800000 */
[----:B------:R-:W-:Y:S01]  /*1d00*/  FMNMX R67, R56, R57, !PT ;  /* 0x0000003938437209 */ /* 0x000fe20007800000 */
[----:B------:R-:W-:Y:S01]  /*1d10*/  FMUL R64, R64, UR20 ;  /* 0x0000001440407c20 */ /* 0x000fe20008400000 */
[----:B------:R-:W-:Y:S01]  /*1d20*/  ISETP.GT.U32.AND P4, PT, R70, R95, PT ;  /* 0x0000005f4600720c */ /* 0x000fe20003f84070 */
[----:B------:R-:W0:Y:S01]  /*1d30*/  SHFL.BFLY PT, R114, R71, 0x2, 0x1f ;  /* 0x0c401f0047727f89 */ /* 0x000e2200000e0000 */
[----:B------:R-:W-:-:S02]  /*1d40*/  ISETP.GT.U32.AND.EX P0, PT, R107, RZ, PT, P0 ;  /* 0x000000ff6b00720c */ /* 0x000fc40003f04100 */
[----:B------:R-:W-:Y:S02]  /*1d50*/  FSEL R61, R61, -INF , !P1 ;  /* 0xff8000003d3d7808 */ /* 0x000fe40004800000 */
[----:B------:R-:W-:Y:S02]  /*1d60*/  FMNMX R70, R2, R67, !PT ;  /* 0x0000004302467209 */ /* 0x000fe40007800000 */
[----:B------:R-:W-:Y:S01]  /*1d70*/  ISETP.GT.U32.AND P5, PT, R66, R95, PT ;  /* 0x0000005f4200720c */ /* 0x000fe20003fa4070 */
[----:B------:R-:W-:Y:S01]  /*1d80*/  FMUL R66, R65, UR20 ;  /* 0x0000001441427c20 */ /* 0x000fe20008400000 */
[----:B------:R-:W-:Y:S02]  /*1d90*/  ISETP.GT.U32.AND.EX P2, PT, R112, RZ, PT, P2 ;  /* 0x000000ff7000720c */ /* 0x000fe40003f44120 */
[----:B------:R-:W-:Y:S02]  /*1da0*/  FSEL R64, R64, -INF , !P0 ;  /* 0xff80000040407808 */ /* 0x000fe40004000000 */
[----:B------:R-:W-:Y:S01]  /*1db0*/  FMNMX R65, R61, R70, !PT ;  /* 0x000000463d417209 */ /* 0x000fe20007800000 */
[----:B------:R-:W-:Y:S01]  /*1dc0*/  FMUL R67, R68, UR20 ;  /* 0x0000001444437c20 */ /* 0x000fe20008400000 */
[----:B------:R-:W-:-:S02]  /*1dd0*/  ISETP.GT.U32.AND.EX P5, PT, R111, RZ, PT, P5 ;  /* 0x000000ff6f00720c */ /* 0x000fc40003fa4150 */
[----:B------:R-:W-:Y:S02]  /*1de0*/  FSEL R66, R66, -INF , !P2 ;  /* 0xff80000042427808 */ /* 0x000fe40005000000 */
[----:B------:R-:W-:Y:S01]  /*1df0*/  FMNMX R65, R64, R65, !PT ;  /* 0x0000004140417209 */ /* 0x000fe20007800000 */
[----:B------:R-:W-:Y:S01]  /*1e00*/  FMUL R68, R69, UR20 ;  /* 0x0000001445447c20 */ /* 0x000fe20008400000 */
[----:B------:R-:W-:Y:S02]  /*1e10*/  ISETP.GT.U32.AND.EX P4, PT, R110, RZ, PT, P4 ;  /* 0x000000ff6e00720c */ /* 0x000fe40003f84140 */
[----:B------:R-:W-:Y:S02]  /*1e20*/  FSEL R67, R67, -INF , !P5 ;  /* 0xff80000043437808 */ /* 0x000fe40006800000 */
[----:B------:R-:W-:Y:S02]  /*1e30*/  FMNMX R70, R66, R65, !PT ;  /* 0x0000004142467209 */ /* 0x000fe40007800000 */
[----:B------:R-:W-:-:S02]  /*1e40*/  FSEL R68, R68, -INF , !P4 ;  /* 0xff80000044447808 */ /* 0x000fc40006000000 */
[----:B------:R-:W-:-:S04]  /*1e50*/  FMNMX R65, R67, R70, !PT ;  /* 0x0000004643417209 */ /* 0x000fc80007800000 */
[----:B------:R-:W-:Y:S02]  /*1e60*/  FMNMX R69, R68, R65, !PT ;  /* 0x0000004144457209 */ /* 0x000fe40007800000 */
[----:B0-----:R-:W-:-:S03]  /*1e70*/  FMNMX R114, R71, R114, !PT ;  /* 0x0000007247727209 */ /* 0x001fc60007800000 */
[----:B------:R-:W0:Y:S04]  /*1e80*/  SHFL.BFLY PT, R70, R69, 0x2, 0x1f ;  /* 0x0c401f0045467f89 */ /* 0x000e2800000e0000 */
[----:B------:R-:W1:Y:S01]  /*1e90*/  SHFL.BFLY PT, R71, R114, 0x1, 0x1f ;  /* 0x0c201f0072477f89 */ /* 0x000e6200000e0000 */
[----:B0-----:R-:W-:Y:S02]  /*1ea0*/  FMNMX R70, R69, R70, !PT ;  /* 0x0000004645467209 */ /* 0x001fe40007800000 */
[----:B-1----:R-:W-:-:S03]  /*1eb0*/  FMNMX R65, R114, R71, !PT ;  /* 0x0000004772417209 */ /* 0x002fc60007800000 */
[----:B------:R-:W0:Y:S01]  /*1ec0*/  SHFL.BFLY PT, R71, R70, 0x1, 0x1f ;  /* 0x0c201f0046477f89 */ /* 0x000e2200000e0000 */
[----:B------:R-:W-:-:S05]  /*1ed0*/  FMNMX R65, R65, R96, !PT ;  /* 0x0000006041417209 */ /* 0x000fca0007800000 */
[----:B------:R-:W-:-:S04]  /*1ee0*/  FADD R63, R63, -R65 ;  /* 0x800000413f3f7221 */ /* 0x000fc80000000000 */
[----:B------:R-:W-:Y:S01]  /*1ef0*/  FMUL R69, R63, 1.4426950216293334961 ;  /* 0x3fb8aa3b3f457820 */ /* 0x000fe20000400000 */
[----:B------:R-:W-:-:S01]  /*1f00*/  FADD R63, R6, -R65 ;  /* 0x80000041063f7221 */ /* 0x000fc20000000000 */
[--C-:B------:R-:W-:Y:S02]  /*1f10*/  FADD R59, R59, -R65.reuse ;  /* 0x800000413b3b7221 */ /* 0x100fe40000000000 */
[----:B------:R1:W-:Y:S01]  /*1f20*/  MUFU.EX2 R6, R69 ;  /* 0x0000004500067308 */ /* 0x0003e20000000800 */
[----:B------:R-:W-:-:S01]  /*1f30*/  FADD R62, R62, -R65 ;  /* 0x800000413e3e7221 */ /* 0x000fc20000000000 */
[----:B0-----:R-:W-:-:S04]  /*1f40*/  FMNMX R70, R70, R71, !PT ;  /* 0x0000004746467209 */ /* 0x001fc80007800000 */
[----:B-1----:R-:W-:Y:S01]  /*1f50*/  FMNMX R69, R70, R99, !PT ;  /* 0x0000006346457209 */ /* 0x002fe20007800000 */
[----:B------:R-:W-:Y:S01]  /*1f60*/  FMUL R59, R59, 1.4426950216293334961 ;  /* 0x3fb8aa3b3b3b7820 */ /* 0x000fe20000400000 */
[----:B------:R-:W-:-:S03]  /*1f70*/  FMUL R62, R62, 1.4426950216293334961 ;  /* 0x3fb8aa3b3e3e7820 */ /* 0x000fc60000400000 */
[--C-:B------:R-:W-:Y:S01]  /*1f80*/  FADD R56, R56, -R69.reuse ;  /* 0x8000004538387221 */ /* 0x100fe20000000000 */
[----:B------:R-:W-:-:S01]  /*1f90*/  FADD R57, R57, -R69 ;  /* 0x8000004539397221 */ /* 0x000fc20000000000 */
[----:B------:R-:W-:Y:S01]  /*1fa0*/  FMUL R63, R63, 1.4426950216293334961 ;  /* 0x3fb8aa3b3f3f7820 */ /* 0x000fe20000400000 */
[----:B------:R-:W-:-:S01]  /*1fb0*/  FADD R2, R2, -R69 ;  /* 0x8000004502027221 */ /* 0x000fc20000000000 */
[----:B------:R-:W-:Y:S01]  /*1fc0*/  FMUL R56, R56, 1.4426950216293334961 ;  /* 0x3fb8aa3b38387820 */ /* 0x000fe20000400000 */
[----:B------:R-:W-:-:S01]  /*1fd0*/  FADD R61, R61, -R69 ;  /* 0x800000453d3d7221 */ /* 0x000fc20000000000 */
[----:B------:R-:W-:Y:S01]  /*1fe0*/  MUFU.EX2 R59, R59 ;  /* 0x0000003b003b7308 */ /* 0x000fe20000000800 */
[----:B------:R-:W-:Y:S01]  /*1ff0*/  FMUL R57, R57, 1.4426950216293334961 ;  /* 0x3fb8aa3b39397820 */ /* 0x000fe20000400000 */
[--C-:B------:R-:W-:Y:S01]  /*2000*/  FADD R60, R60, -R65.reuse ;  /* 0x800000413c3c7221 */ /* 0x100fe20000000000 */
[----:B------:R-:W-:-:S01]  /*2010*/  FADD R58, R58, -R65 ;  /* 0x800000413a3a7221 */ /* 0x000fc20000000000 */
[--C-:B------:R-:W-:Y:S01]  /*2020*/  FADD R4, R4, -R65.reuse ;  /* 0x8000004104047221 */ /* 0x100fe20000000000 */
[----:B------:R-:W-:-:S03]  /*2030*/  FADD R8, R8, -R65 ;  /* 0x8000004108087221 */ /* 0x000fc60000000000 */
[----:B------:R-:W0:Y:S01]  /*2040*/  MUFU.EX2 R62, R62 ;  /* 0x0000003e003e7308 */ /* 0x000e220000000800 */
[----:B------:R-:W-:Y:S01]  /*2050*/  FMUL R2, R2, 1.4426950216293334961 ;  /* 0x3fb8aa3b02027820 */ /* 0x000fe20000400000 */
[----:B------:R-:W-:Y:S01]  /*2060*/  FMUL R61, R61, 1.4426950216293334961 ;  /* 0x3fb8aa3b3d3d7820 */ /* 0x000fe20000400000 */
[----:B------:R-:W-:Y:S01]  /*2070*/  FMUL R60, R60, 1.4426950216293334961 ;  /* 0x3fb8aa3b3c3c7820 */ /* 0x000fe20000400000 */
[----:B------:R-:W-:Y:S01]  /*2080*/  FMUL R58, R58, 1.4426950216293334961 ;  /* 0x3fb8aa3b3a3a7820 */ /* 0x000fe20000400000 */
[----:B------:R-:W-:-:S03]  /*2090*/  FMUL R4, R4, 1.4426950216293334961 ;  /* 0x3fb8aa3b04047820 */ /* 0x000fc60000400000 */
[----:B------:R-:W-:Y:S01]  /*20a0*/  MUFU.EX2 R56, R56 ;  /* 0x0000003800387308 */ /* 0x000fe20000000800 */
[----:B------:R-:W-:Y:S01]  /*20b0*/  FMUL R8, R8, 1.4426950216293334961 ;  /* 0x3fb8aa3b08087820 */ /* 0x000fe20000400000 */
[--C-:B------:R-:W-:Y:S01]  /*20c0*/  FADD R66, R66, -R69.reuse ;  /* 0x8000004542427221 */ /* 0x100fe20000000000 */
[----:B------:R-:W-:-:S01]  /*20d0*/  FADD R67, R67, -R69 ;  /* 0x8000004543437221 */ /* 0x000fc20000000000 */
[----:B------:R-:W-:-:S04]  /*20e0*/  FADD R68, R68, -R69 ;  /* 0x8000004544447221 */ /* 0x000fc80000000000 */
[----:B------:R1:W0:Y:S01]  /*20f0*/  MUFU.EX2 R111, R57 ;  /* 0x00000039006f7308 */ /* 0x0002220000000800 */
[----:B------:R-:W-:-:S07]  /*2100*/  FADD R64, R64, -R69 ;  /* 0x8000004540407221 */ /* 0x000fce0000000000 */
[----:B------:R-:W2:Y:S01]  /*2110*/  MUFU.EX2 R63, R63 ;  /* 0x0000003f003f7308 */ /* 0x000ea20000000800 */
[----:B-1----:R-:W-:Y:S01]  /*2120*/  FMUL R57, R68, 1.4426950216293334961 ;  /* 0x3fb8aa3b44397820 */ /* 0x002fe20000400000 */
[----:B------:R-:W-:-:S06]  /*2130*/  FMUL R64, R64, 1.4426950216293334961 ;  /* 0x3fb8aa3b40407820 */ /* 0x000fcc0000400000 */
[----:B------:R-:W-:Y:S08]  /*2140*/  MUFU.EX2 R2, R2 ;  /* 0x0000000200027308 */ /* 0x000ff00000000800 */
[----:B------:R-:W1:Y:S08]  /*2150*/  MUFU.EX2 R61, R61 ;  /* 0x0000003d003d7308 */ /* 0x000e700000000800 */
[----:B------:R0:W-:Y:S08]  /*2160*/  MUFU.EX2 R71, R60 ;  /* 0x0000003c00477308 */ /* 0x0001f00000000800 */
[----:B------:R2:W-:Y:S01]  /*2170*/  MUFU.EX2 R107, R58 ;  /* 0x0000003a006b7308 */ /* 0x0005e20000000800 */
[----:B0-----:R-:W-:Y:S01]  /*2180*/  FMUL R60, R66, 1.4426950216293334961 ;  /* 0x3fb8aa3b423c7820 */ /* 0x001fe20000400000 */
[----:B------:R-:W-:Y:S01]  /*2190*/  F2FP.SATFINITE.E4M3.F32.PACK_AB_MERGE_C R66, R62, R59, RZ ;  /* 0x0000003b3e42723e */ /* 0x000fe200048070ff */
[----:B--2---:R-:W-:-:S05]  /*21a0*/  FMUL R58, R67, 1.4426950216293334961 ;  /* 0x3fb8aa3b433a7820 */ /* 0x004fca0000400000 */
[----:B------:R-:W0:Y:S01]  /*21b0*/  MUFU.EX2 R4, R4 ;  /* 0x0000000400047308 */ /* 0x000e220000000800 */
[----:B------:R-:W-:-:S07]  /*21c0*/  FADD R67, R59, R62 ;  /* 0x0000003e3b437221 */ /* 0x000fce0000000000 */
[----:B------:R-:W2:Y:S01]  /*21d0*/  MUFU.EX2 R8, R8 ;  /* 0x0000000800087308 */ /* 0x000ea20000000800 */
[----:B------:R-:W-:-:S01]  /*21e0*/  FADD R59, R56, R111 ;  /* 0x0000006f383b7221 */ /* 0x000fc20000000000 */
[----:B------:R-:W-:-:S06]  /*21f0*/  F2FP.SATFINITE.E4M3.F32.PACK_AB_MERGE_C R66, R111, R56, R66 ;  /* 0x000000386f42723e */ /* 0x000fcc0004807042 */
[----:B------:R2:W-:Y:S01]  /*2200*/  MUFU.EX2 R109, R64 ;  /* 0x00000040006d7308 */ /* 0x0005e20000000800 */
[----:B------:R-:W-:Y:S01]  /*2210*/  F2FP.SATFINITE.E4M3.F32.PACK_AB_MERGE_C R56, R63, R6, RZ ;  /* 0x000000063f38723e */ /* 0x000fe200048070ff */
[----:B------:R2:W-:Y:S06]  /*2220*/  STS.U8 [R80+UR19+0x4000], R3 ;  /* 0x0040000350007988 */ /* 0x0005ec0008000013 */
[----:B------:R-:W2:Y:S01]  /*2230*/  MUFU.EX2 R60, R60 ;  /* 0x0000003c003c7308 */ /* 0x000ea20000000800 */
[----:B---3--:R-:W-:Y:S07]  /*2240*/  STS.U8 [R80+UR19+0x4200], R5 ;  /* 0x0042000550007988 */ /* 0x008fee0008000013 */
[----:B------:R-:W-:Y:S01]  /*2250*/  MUFU.EX2 R58, R58 ;  /* 0x0000003a003a7308 */ /* 0x000fe20000000800 */
[----:B----4-:R-:W-:Y:S07]  /*2260*/  STS.U8 [R80+UR19+0x4400], R7 ;  /* 0x0044000750007988 */ /* 0x010fee0008000013 */
[----:B------:R-:W3:Y:S01]  /*2270*/  MUFU.EX2 R57, R57 ;  /* 0x0000003900397308 */ /* 0x000ee20000000800 */
[----:B-----5:R-:W-:Y:S01]  /*2280*/  STS.U8 [R80+UR19+0x4600], R9 ;  /* 0x0046000950007988 */ /* 0x020fe20008000013 */
[----:B------:R-:W-:-:S01]  /*2290*/  FADD R6, R6, R67 ;  /* 0x0000004306067221 */ /* 0x000fc20000000000 */
[----:B-1----:R-:W-:Y:S01]  /*22a0*/  F2FP.SATFINITE.E4M3.F32.PACK_AB_MERGE_C R67, R61, R2, R56 ;  /* 0x000000023d43723e */ /* 0x002fe20004807038 */
[----:B------:R1:W-:Y:S06]  /*22b0*/  MEMBAR.ALL.CTA ;  /* 0x0000000000007992 */ /* 0x0003ec0000008000 */
[----:B-1----:R-:W1:Y:S01]  /*22c0*/  FENCE.VIEW.ASYNC.S ;  /* 0x00000000000073c6 */ /* 0x002e620000000000 */
[----:B------:R-:W-:-:S01]  /*22d0*/  FADD R2, R2, R59 ;  /* 0x0000003b02027221 */ /* 0x000fc20000000000 */
[----:B0-----:R-:W-:Y:S01]  /*22e0*/  F2FP.SATFINITE.E4M3.F32.PACK_AB_MERGE_C R62, R71, R4, RZ ;  /* 0x00000004473e723e */ /* 0x001fe200048070ff */
[----:B------:R-:W-:-:S01]  /*22f0*/  FADD R63, R63, R6 ;  /* 0x000000063f3f7221 */ /* 0x000fc20000000000 */
[----:B--2---:R-:W-:Y:S01]  /*2300*/  F2FP.SATFINITE.E4M3.F32.PACK_AB_MERGE_C R64, R107, R8, RZ ;  /* 0x000000086b40723e */ /* 0x004fe200048070ff */
[----:B------:R-:W-:-:S01]  /*2310*/  FADD R2, R61, R2 ;  /* 0x000000023d027221 */ /* 0x000fc20000000000 */
[----:B------:R-:W-:Y:S01]  /*2320*/  F2FP.SATFINITE.E4M3.F32.PACK_AB_MERGE_C R62, R60, R109, R62 ;  /* 0x0000006d3c3e723e */ /* 0x000fe2000480703e */
[----:B------:R-:W-:-:S02]  /*2330*/  FADD R4, R4, R63 ;  /* 0x0000003f04047221 */ /* 0x000fc40000000000 */
[----:B------:R-:W-:Y:S01]  /*2340*/  FADD R109, R109, R2 ;  /* 0x000000026d6d7221 */ /* 0x000fe20000000000 */
[----:B------:R-:W-:-:S01]  /*2350*/  FADD R2, -R65, R96 ;  /* 0x0000006041027221 */ /* 0x000fc20000000100 */
[----:B---3--:R-:W-:Y:S01]  /*2360*/  F2FP.SATFINITE.E4M3.F32.PACK_AB_MERGE_C R59, R57, R58, R64 ;  /* 0x0000003a393b723e */ /* 0x008fe20004807040 */
[----:B------:R-:W-:-:S01]  /*2370*/  FADD R71, R71, R4 ;  /* 0x0000000447477221 */ /* 0x000fc20000000000 */
[----:B------:R-:W-:Y:S02]  /*2380*/  SEL R111, R66, R67, !P6 ;  /* 0x00000043426f7207 */ /* 0x000fe40007000000 */
[----:B------:R-:W-:Y:S01]  /*2390*/  SEL R113, R62, R59, !P6 ;  /* 0x0000003b3e717207 */ /* 0x000fe20007000000 */
[----:B------:R-:W-:Y:S01]  /*23a0*/  FMUL R4, R2, 1.4426950216293334961 ;  /* 0x3fb8aa3b02047820 */ /* 0x000fe20000400000 */
[----:B------:R-:W-:Y:S02]  /*23b0*/  SEL R67, R67, R66, !P6 ;  /* 0x0000004243437207 */ /* 0x000fe40007000000 */
[----:B------:R-:W-:Y:S01]  /*23c0*/  SEL R59, R59, R62, !P6 ;  /* 0x0000003e3b3b7207 */ /* 0x000fe20007000000 */
[----:B------:R-:W-:-:S01]  /*23d0*/  FADD R2, -R69, R99 ;  /* 0x0000006345027221 */ /* 0x000fc20000000100 */
[----:B-1----:R-:W-:Y:S03]  /*23e0*/  SHFL.IDX PT, R111, R111, R94, 0x1f ;  /* 0x00001f5e6f6f7589 */ /* 0x002fe600000e0000 */
[----:B------:R-:W-:Y:S01]  /*23f0*/  FMUL R2, R2, 1.4426950216293334961 ;  /* 0x3fb8aa3b02027820 */ /* 0x000fe20000400000 */
[----:B------:R-:W0:Y:S04]  /*2400*/  SHFL.IDX PT, R62, R67, R78, 0x1f ;  /* 0x00001f4e433e7589 */ /* 0x000e2800000e0000 */
[----:B------:R-:W-:Y:S04]  /*2410*/  SHFL.IDX PT, R113, R113, R94, 0x1f ;  /* 0x00001f5e71717589 */ /* 0x000fe800000e0000 */
[----:B------:R-:W1:Y:S01]  /*2420*/  SHFL.IDX PT, R64, R59, R78, 0x1f ;  /* 0x00001f4e3b407589 */ /* 0x000e6200000e0000 */
[----:B------:R-:W2:Y:S08]  /*2430*/  MUFU.EX2 R4, R4 ;  /* 0x0000000400047308 */ /* 0x000eb00000000800 */
[----:B------:R-:W3:Y:S01]  /*2440*/  MUFU.EX2 R3, R2 ;  /* 0x0000000200037308 */ /* 0x000ee20000000800 */
[----:B------:R-:W-:-:S04]  /*2450*/  FADD R109, R60, R109 ;  /* 0x0000006d3c6d7221 */ /* 0x000fc80000000000 */
[----:B------:R-:W-:Y:S01]  /*2460*/  FADD R58, R58, R109 ;  /* 0x0000006d3a3a7221 */ /* 0x000fe20000000000 */
[----:B0-----:R-:W-:Y:S01]  /*2470*/  PRMT R56, R111, R83, R62 ;  /* 0x000000536f387216 */ /* 0x001fe2000000003e */
[-C--:B--2---:R-:W-:Y:S01]  /*2480*/  FMUL R26, R26, R4.reuse ;  /* 0x000000041a1a7220 */ /* 0x084fe20000400000 */
[-C--:B------:R-:W-:Y:S01]  /*2490*/  FMUL R27, R27, R4.reuse ;  /* 0x000000041b1b7220 */ /* 0x080fe20000400000 */
        /* <DEDUP_REMOVED lines=13> */
[----:B------:R-:W-:Y:S01]  /*2570*/  FMUL R55, R55, R4 ;  /* 0x0000000437377220 */ /* 0x000fe20000400000 */
[-C--:B---3--:R-:W-:Y:S01]  /*2580*/  FMUL R24, R24, R3.reuse ;  /* 0x0000000318187220 */ /* 0x088fe20000400000 */
        /* <DEDUP_REMOVED lines=15> */
[----:B------:R-:W-:Y:S01]  /*2680*/  FADD R6, R57, R58 ;  /* 0x0000003a39067221 */ /* 0x000fe20000000000 */
[----:B------:R-:W-:-:S02]  /*2690*/  PRMT R57, R111, R82, R62 ;  /* 0x000000526f397216 */ /* 0x000fc4000000003e */
[C-C-:B-1----:R-:W-:Y:S02]  /*26a0*/  PRMT R58, R113.reuse, R83, R64.reuse ;  /* 0x00000053713a7216 */ /* 0x142fe40000000040 */
[----:B------:R-:W-:Y:S01]  /*26b0*/  PRMT R59, R113, R82, R64 ;  /* 0x00000052713b7216 */ /* 0x000fe20000000040 */
[----:B------:R-:W-:Y:S01]  /*26c0*/  BAR.SYNC.DEFER_BLOCKING 0x0 ;  /* 0x0000000000007b1d */ /* 0x000fe20000010000 */
[----:B------:R-:W-:-:S05]  /*26d0*/  FADD R8, R8, R71 ;  /* 0x0000004708087221 */ /* 0x000fca0000000000 */
[----:B------:R-:W-:Y:S01]  /*26e0*/  UMOV UR10, UR8 ;  /* 0x00000008000a7c82 */ /* 0x000fe20008000000 */
[----:B------:R-:W-:Y:S01]  /*26f0*/  UMOV UR11, 0xc0000010 ;  /* 0xc0000010000b7882 */ /* 0x000fe20000000000 */
[----:B------:R-:W-:Y:S01]  /*2700*/  FADD R8, R107, R8 ;  /* 0x000000086b087221 */ /* 0x000fe20000000000 */
[----:B------:R-:W-:-:S06]  /*2710*/  WARPGROUP.ARRIVE ;  /* 0x00000000000079c5 */ /* 0x000fcc0000000000 */
[----:B------:R-:W-:Y:S01]  /*2720*/  QGMMA.64x64x32.F32.E4M3.E4M3 R24, R56, gdesc[UR8], R24, gsb0 ;  /* 0x00e0000838187df3 */ /* 0x000fe20008000818 */
[----:B------:R-:W0:Y:S04]  /*2730*/  SHFL.BFLY PT, R5, R6, 0x2, 0x1f ;  /* 0x0c401f0006057f89 */ /* 0x000e2800000e0000 */
[----:B------:R-:W1:Y:S01]  /*2740*/  SHFL.BFLY PT, R7, R8, 0x2, 0x1f ;  /* 0x0c401f0008077f89 */ /* 0x000e6200000e0000 */
[----:B------:R-:W-:-:S04]  /*2750*/  UIADD3 UR6, UP0, UR6, 0x20, URZ ;  /* 0x0000002006067890 */ /* 0x000fc8000ff1e03f */
[----:B------:R-:W-:Y:S02]  /*2760*/  UIADD3.X UR7, URZ, UR7, URZ, UP0, !UPT ;  /* 0x000000073f077290 */ /* 0x000fe400087fe43f */
[----:B------:R-:W-:Y:S01]  /*2770*/  UISETP.GE.U32.AND UP0, UPT, UR6, UR28, UPT ;  /* 0x0000001c0600728c */ /* 0x000fe2000bf06070 */
[----:B0-----:R-:W-:Y:S01]  /*2780*/  FADD R5, R6, R5 ;  /* 0x0000000506057221 */ /* 0x001fe20000000000 */
[----:B-1----:R-:W-:-:S04]  /*2790*/  FADD R7, R8, R7 ;  /* 0x0000000708077221 */ /* 0x002fc80000000000 */
[----:B------:R-:W0:Y:S04]  /*27a0*/  SHFL.BFLY PT, R2, R5, 0x1, 0x1f ;  /* 0x0c201f0005027f89 */ /* 0x000e2800000e0000 */
[----:B------:R-:W1:Y:S01]  /*27b0*/  SHFL.BFLY PT, R60, R7, 0x1, 0x1f ;  /* 0x0c201f00073c7f89 */ /* 0x000e6200000e0000 */
[----:B------:R-:W-:-:S06]  /*27c0*/  UISETP.GE.U32.AND.EX UP0, UPT, UR7, URZ, UPT, UP0 ;  /* 0x0000003f0700728c */ /* 0x000fcc000bf06100 */
[----:B------:R-:W-:Y:S01]  /*27d0*/  PLOP3.LUT P0, PT, PT, PT, UP0, 0x80, 0x0 ;  /* 0x000000000000781c */ /* 0x000fe20003f0f008 */
[----:B------:R-:W-:Y:S02]  /*27e0*/  ULEA UR5, UR21, UR5, 0x5 ;  /* 0x0000000515057291 */ /* 0x000fe4000f8e283f */
[----:B------:R-:W-:Y:S01]  /*27f0*/  ULEA UR4, UR17, UR4, 0x5 ;  /* 0x0000000411047291 */ /* 0x000fe2000f8e283f */
[----:B------:R-:W-:Y:S02]  /*2800*/  IMAD.MOV.U32 R99, RZ, RZ, R69 ;  /* 0x000000ffff637224 */ /* 0x000fe400078e0045 */
[----:B------:R-:W-:Y:S02]  /*2810*/  IMAD.MOV.U32 R96, RZ, RZ, R65 ;  /* 0x000000ffff607224 */ /* 0x000fe400078e0041 */
[----:B0-----:R-:W-:-:S01]  /*2820*/  FADD R2, R5, R2 ;  /* 0x0000000205027221 */ /* 0x001fc20000000000 */
[----:B-1----:R-:W-:-:S03]  /*2830*/  FADD R9, R7, R60 ;  /* 0x0000003c07097221 */ /* 0x002fc60000000000 */
[----:B------:R-:W-:Y:S01]  /*2840*/  FFMA R98, R3, R98, R2 ;  /* 0x0000006203627223 */ /* 0x000fe20000000002 */
[----:B------:R-:W-:Y:S02]  /*2850*/  IMAD.MOV.U32 R3, RZ, RZ, R69 ;  /* 0x000000ffff037224 */ /* 0x000fe400078e0045 */
[----:B------:R-:W-:Y:S01]  /*2860*/  FFMA R97, R4, R97, R9 ;  /* 0x0000006104617223 */ /* 0x000fe20000000009 */
[----:B------:R-:W-:Y:S01]  /*2870*/  IMAD.MOV.U32 R2, RZ, RZ, R65 ;  /* 0x000000ffff027224 */ /* 0x000fe200078e0041 */
[----:B------:R-:W-:Y:S02]  /*2880*/  WARPGROUP.DEPBAR.LE gsb0, 0x0 ;  /* 0x00008000000079c5 */ /* 0x000fe40000010000 */
[----:B------:R-:W-:Y:S05]  /*2890*/  @!P0 BRA `(.L_x_1) ;  /* 0xffffffec003c8947 */ /* 0x000fea000383ffff */
.L_x_0:
[----:B------:R-:W-:Y:S01]  /*28a0*/  FMUL R6, R51, 0.25 ;  /* 0x3e80000033067820 */ /* 0x000fe20000400000 */
[----:B------:R-:W-:Y:S01]  /*28b0*/  FSETP.GT.AND P0, PT, |R97|, 8.50705917302346158658e+37, PT ;  /* 0x7e8000006100780b */ /* 0x000fe20003f04200 */
[----:B------:R-:W-:Y:S01]  /*28c0*/  FMUL R7, R50, 0.25 ;  /* 0x3e80000032077820 */ /* 0x000fe20000400000 */
[----:B------:R-:W-:Y:S01]  /*28d0*/  FSETP.GT.AND P1, PT, |R98|, 8.50705917302346158658e+37, PT ;  /* 0x7e8000006200780b */ /* 0x000fe20003f24200 */
[----:B------:R-:W-:Y:S01]  /*28e0*/  FMUL R8, R39, 0.25 ;  /* 0x3e80000027087820 */ /* 0x000fe20000400000 */
[----:B------:R-:W-:Y:S01]  /*28f0*/  FSEL R51, R6, R51, P0 ;  /* 0x0000003306337208 */ /* 0x000fe20000000000 */
        /* <DEDUP_REMOVED lines=9> */
[----:B------:R-:W-:Y:S01]  /*2990*/  FMUL R8, R45, 0.25 ;  /* 0x3e8000002d087820 */ /* 0x000fe20000400000 */
        /* <DEDUP_REMOVED lines=32> */
[----:B------:R-:W-:Y:S01]  /*2ba0*/  IMAD.SHL.U32 R6, R75, 0x4, RZ ;  /* 0x000000044b067824 */ /* 0x000fe200078e00ff */
[----:B------:R-:W-:Y:S01]  /*2bb0*/  FSEL R35, R4, R35, P0 ;  /* 0x0000002304237208 */ /* 0x000fe20000000000 */
[----:B------:R-:W-:Y:S01]  /*2bc0*/  FMUL R4, R27, 0.25 ;  /* 0x3e8000001b047820 */ /* 0x000fe20000400000 */
[----:B------:R-:W-:Y:S01]  /*2bd0*/  FSEL R59, R8, R25, P1 ;  /* 0x00000019083b7208 */ /* 0x000fe20000800000 */
[----:B------:R-:W-:Y:S01]  /*2be0*/  FMUL R9, R30, 0.25 ;  /* 0x3e8000001e097820 */ /* 0x000fe20000400000 */
[----:B------:R-:W-:Y:S01]  /*2bf0*/  LOP3.LUT R8, R6, 0x3c0, RZ, 0xc0, !PT ;  /* 0x000003c006087812 */ /* 0x000fe200078ec0ff */
[----:B------:R-:W-:Y:S01]  /*2c00*/  FMUL R6, R97, 8388608 ;  /* 0x4b00000061067820 */ /* 0x000fe20000400000 */
[----:B------:R-:W-:Y:S01]  /*2c10*/  FSEL R38, R5, R38, P0 ;  /* 0x0000002605267208 */ /* 0x000fe20000000000 */
[----:B------:R-:W-:Y:S01]  /*2c20*/  FMUL R5, R26, 0.25 ;  /* 0x3e8000001a057820 */ /* 0x000fe20000400000 */
[----:B------:R-:W-:Y:S01]  /*2c30*/  FSETP.GEU.AND P3, PT, R97, 1.175494350822287508e-38, PT ;  /* 0x008000006100780b */ /* 0x000fe20003f6e000 */
[----:B------:R-:W-:Y:S01]  /*2c40*/  BAR.SYNC.DEFER_BLOCKING 0x0 ;  /* 0x0000000000007b1d */ /* 0x000fe20000010000 */
[----:B------:R-:W-:Y:S01]  /*2c50*/  FSEL R32, R7, R32, P1 ;  /* 0x0000002007207208 */ /* 0x000fe20000800000 */
[----:B------:R-:W-:Y:S01]  /*2c60*/  FMUL R7, R28, 0.25 ;  /* 0x3e8000001c077820 */ /* 0x000fe20000400000 */
[----:B------:R-:W-:-:S02]  /*2c70*/  FSEL R4, R4, R27, P0 ;  /* 0x0000001b04047208 */ /* 0x000fc40000000000 */
[C---:B------:R-:W-:Y:S01]  /*2c80*/  FSETP.GEU.AND P4, PT, |R97|.reuse, 1.175494350822287508e-38, PT ;  /* 0x008000006100780b */ /* 0x040fe20003f8e200 */
[----:B------:R-:W-:Y:S01]  /*2c90*/  ULDC.64 UR4, c[0x0][0x270] ;  /* 0x00009c0000047ab9 */ /* 0x000fe20000000a00 */
[----:B------:R-:W-:Y:S01]  /*2ca0*/  FSEL R27, R6, R97, !P3 ;  /* 0x00000061061b7208 */ /* 0x000fe20005800000 */
[----:B------:R-:W-:Y:S01]  /*2cb0*/  @P0 FMUL R97, R97, 0.25 ;  /* 0x3e80000061610820 */ /* 0x000fe20000400000 */
[----:B------:R-:W-:Y:S01]  /*2cc0*/  FSEL R30, R9, R30, P0 ;  /* 0x0000001e091e7208 */ /* 0x000fe20000000000 */
[----:B------:R-:W-:Y:S01]  /*2cd0*/  FMUL R9, R44, 0.25 ;  /* 0x3e8000002c097820 */ /* 0x000fe20000400000 */
[----:B------:R-:W-:Y:S01]  /*2ce0*/  FSEL R5, R5, R26, P0 ;  /* 0x0000001a05057208 */ /* 0x000fe20000000000 */
[----:B------:R-:W-:Y:S01]  /*2cf0*/  VIADD R6, R27, 0xc0cafb0d ;  /* 0xc0cafb0d1b067836 */ /* 0x000fe20000000000 */
[C---:B------:R-:W-:Y:S01]  /*2d00*/  FSETP.GEU.AND P0, PT, |R98|.reuse, 1.175494350822287508e-38, PT ;  /* 0x008000006200780b */ /* 0x040fe20003f0e200 */
[----:B------:R-:W-:Y:S01]  /*2d10*/  UIMAD UR4, UR18, UR4, URZ ;  /* 0x00000004120472a4 */ /* 0x000fe2000f8e023f */
[----:B------:R-:W-:Y:S01]  /*2d20*/  FSEL R57, R7, R28, P1 ;  /* 0x0000001c07397208 */ /* 0x000fe20000800000 */
[C---:B------:R-:W-:Y:S01]  /*2d30*/  FMUL R7, R98.reuse, 8388608 ;  /* 0x4b00000062077820 */ /* 0x040fe20000400000 */
[----:B------:R-:W-:Y:S01]  /*2d40*/  FSETP.GEU.AND P2, PT, R98, 1.175494350822287508e-38, PT ;  /* 0x008000006200780b */ /* 0x000fe20003f4e000 */
[----:B------:R-:W-:Y:S01]  /*2d50*/  @!P4 FMUL R97, R97, 16777216 ;  /* 0x4b8000006161c820 */ /* 0x000fe20000400000 */
[----:B------:R-:W-:Y:S01]  /*2d60*/  FSEL R44, R9, R44, P1 ;  /* 0x0000002c092c7208 */ /* 0x000fe20000800000 */
[----:B------:R-:W-:Y:S01]  /*2d70*/  FMUL R9, R36, 0.25 ;  /* 0x3e80000024097820 */ /* 0x000fe20000400000 */
[----:B------:R-:W-:Y:S01]  /*2d80*/  FSEL R28, R7, R98, !P2 ;  /* 0x00000062071c7208 */ /* 0x000fe20005000000 */
[----:B------:R-:W-:Y:S01]  /*2d90*/  @P1 FMUL R98, R98, 0.25 ;  /* 0x3e80000062621820 */ /* 0x000fe20000400000 */
[----:B------:R-:W-:Y:S01]  /*2da0*/  LOP3.LUT R26, R75, 0x7, RZ, 0xc0, !PT ;  /* 0x000000074b1a7812 */ /* 0x000fe200078ec0ff */
[----:B------:R-:W0:Y:S01]  /*2db0*/  MUFU.RCP R97, R97 ;  /* 0x0000006100617308 */ /* 0x000e220000001000 */
[----:B------:R-:W-:Y:S01]  /*2dc0*/  FSEL R36, R9, R36, P1 ;  /* 0x0000002409247208 */ /* 0x000fe20000800000 */
[----:B------:R-:W-:Y:S01]  /*2dd0*/  @!P0 FMUL R98, R98, 16777216 ;  /* 0x4b80000062628820 */ /* 0x000fe20000400000 */
[----:B------:R-:W-:Y:S01]  /*2de0*/  LEA R63, R26, UR19, 0x4 ;  /* 0x000000131a3f7c11 */ /* 0x000fe2000f8e20ff */
[----:B------:R-:W-:-:S02]  /*2df0*/  VIADD R7, R28, 0xc0cafb0d ;  /* 0xc0cafb0d1c077836 */ /* 0x000fc40000000000 */
[----:B------:R-:W-:Y:S01]  /*2e00*/  FMUL R9, R24, 0.25 ;  /* 0x3e80000018097820 */ /* 0x000fe20000400000 */
[----:B------:R-:W-:Y:S01]  /*2e10*/  LOP3.LUT R6, R6, 0xff800000, RZ, 0xc0, !PT ;  /* 0xff80000006067812 */ /* 0x000fe200078ec0ff */
[----:B------:R-:W-:Y:S01]  /*2e20*/  @!P4 FMUL R39, R39, 16777216 ;  /* 0x4b8000002727c820 */ /* 0x000fe20000400000 */
[----:B------:R-:W1:Y:S01]  /*2e30*/  MUFU.RCP R98, R98 ;  /* 0x0000006200627308 */ /* 0x000e620000001000 */
[----:B------:R-:W-:Y:S01]  /*2e40*/  IMAD R25, R26, -0x8, R63 ;  /* 0xfffffff81a197824 */ /* 0x000fe200078e023f */
[----:B------:R-:W-:Y:S01]  /*2e50*/  LOP3.LUT R7, R7, 0xff800000, RZ, 0xc0, !PT ;  /* 0xff80000007077812 */ /* 0x000fe200078ec0ff */
[----:B------:R-:W-:Y:S01]  /*2e60*/  @!P4 FMUL R55, R55, 16777216 ;  /* 0x4b8000003737c820 */ /* 0x000fe20000400000 */
[----:B------:R-:W-:Y:S01]  /*2e70*/  FSEL R61, R9, R24, P1 ;  /* 0x00000018093d7208 */ /* 0x000fe20000800000 */
[----:B------:R-:W-:Y:S01]  /*2e80*/  IMAD.IADD R65, R8, 0x1, R25 ;  /* 0x0000000108417824 */ /* 0x000fe200078e0219 */
[----:B------:R-:W-:Y:S01]  /*2e90*/  FSEL R9, RZ, -23, P2 ;  /* 0xc1b80000ff097808 */ /* 0x000fe20001000000 */
[----:B------:R-:W-:Y:S01]  /*2ea0*/  @!P4 FMUL R54, R54, 16777216 ;  /* 0x4b8000003636c820 */ /* 0x000fe20000400000 */
[----:B------:R-:W-:Y:S01]  /*2eb0*/  I2FP.F32.S32 R24, R7 ;  /* 0x0000000700187245 */ /* 0x000fe20000201400 */
[----:B------:R-:W-:Y:S01]  /*2ec0*/  @!P4 FMUL R51, R51, 16777216 ;  /* 0x4b8000003333c820 */ /* 0x000fe20000400000 */
[----:B------:R-:W-:Y:S01]  /*2ed0*/  FSEL R25, RZ, -23, P3 ;  /* 0xc1b80000ff197808 */ /* 0x000fe20001800000 */
[----:B------:R-:W-:Y:S01]  /*2ee0*/  @!P4 FMUL R50, R50, 16777216 ;  /* 0x4b8000003232c820 */ /* 0x000fe20000400000 */
[----:B------:R-:W-:Y:S01]  /*2ef0*/  I2FP.F32.S32 R56, R6 ;  /* 0x0000000600387245 */ /* 0x000fe20000201400 */
[----:B------:R-:W-:Y:S01]  /*2f00*/  @!P4 FMUL R47, R47, 16777216 ;  /* 0x4b8000002f2fc820 */ /* 0x000fe20000400000 */
        /* <DEDUP_REMOVED lines=9> */
[----:B------:R-:W-:Y:S01]  /*2fa0*/  FFMA.FTZ R9, R24, 1.1920928955078125e-07, R9 ;  /* 0x3400000018097823 */ /* 0x000fe20000010009 */
[----:B------:R-:W-:Y:S01]  /*2fb0*/  @!P4 FMUL R5, R5, 16777216 ;  /* 0x4b8000000505c820 */ /* 0x000fe20000400000 */
[----:B------:R-:W-:Y:S01]  /*2fc0*/  FFMA.FTZ R24, R56, 1.1920928955078125e-07, R25 ;  /* 0x3400000038187823 */ /* 0x000fe20000010019 */
[----:B------:R-:W-:Y:S01]  /*2fd0*/  @!P0 FMUL R52, R52, 16777216 ;  /* 0x4b80000034348820 */ /* 0x000fe20000400000 */
[----:B------:R-:W-:Y:S01]  /*2fe0*/  @!P0 FMUL R36, R36, 16777216 ;  /* 0x4b80000024248820 */ /* 0x000fe20000400000 */
[----:B0-----:R-:W-:Y:S01]  /*2ff0*/  FMUL R25, R97, R39 ;  /* 0x0000002761197220 */ /* 0x001fe20000400000 */
[----:B------:R-:W-:Y:S01]  /*3000*/  @!P0 FMUL R33, R33, 16777216 ;  /* 0x4b80000021218820 */ /* 0x000fe20000400000 */
[----:B------:R-:W-:Y:S01]  /*3010*/  @!P0 FMUL R32, R32, 16777216 ;  /* 0x4b80000020208820 */ /* 0x000fe20000400000 */
[----:B------:R-:W-:Y:S01]  /*3020*/  @!P0 FMUL R29, R29, 16777216 ;  /* 0x4b8000001d1d8820 */ /* 0x000fe20000400000 */
[----:B------:R-:W-:Y:S01]  /*3030*/  @!P0 FMUL R57, R57, 16777216 ;  /* 0x4b80000039398820 */ /* 0x000fe20000400000 */
[----:B------:R-:W-:Y:S01]  /*3040*/  @!P0 FMUL R59, R59, 16777216 ;  /* 0x4b8000003b3b8820 */ /* 0x000fe20000400000 */
[----:B------:R-:W-:Y:S01]  /*3050*/  @!P0 FMUL R61, R61, 16777216 ;  /* 0x4b8000003d3d8820 */ /* 0x000fe20000400000 */
[C---:B------:R-:W-:Y:S01]  /*3060*/  FMUL R55, R97.reuse, R55 ;  /* 0x0000003761377220 */ /* 0x040fe20000400000 */
        /* <DEDUP_REMOVED lines=13> */
[----:B------:R-:W-:Y:S01]  /*3140*/  FMUL R97, R97, R5 ;  /* 0x0000000561617220 */ /* 0x000fe20000400000 */
[C---:B-1----:R-:W-:Y:S01]  /*3150*/  FMUL R5, R98.reuse, R52 ;  /* 0x0000003462057220 */ /* 0x042fe20000400000 */
[C---:B------:R-:W-:Y:S01]  /*3160*/  FMUL R31, R98.reuse, R36 ;  /* 0x00000024621f7220 */ /* 0x040fe20000400000 */
[C---:B------:R-:W-:Y:S01]  /*3170*/  FMUL R59, R98.reuse, R59 ;  /* 0x0000003b623b7220 */ /* 0x040fe20000400000 */
[C---:B------:R-:W-:Y:S01]  /*3180*/  FMUL R52, R98.reuse, R61 ;  /* 0x0000003d62347220 */ /* 0x040fe20000400000 */
[C---:B------:R-:W-:Y:S01]  /*3190*/  FMUL R29, R98.reuse, R29 ;  /* 0x0000001d621d7220 */ /* 0x040fe20000400000 */
[C---:B------:R-:W-:Y:S01]  /*31a0*/  FMUL R36, R98.reuse, R57 ;  /* 0x0000003962247220 */ /* 0x040fe20000400000 */
[C---:B------:R-:W-:Y:S01]  /*31b0*/  FMUL R33, R98.reuse, R33 ;  /* 0x0000002162217220 */ /* 0x040fe20000400000 */
[----:B------:R-:W-:Y:S01]  /*31c0*/  FMUL R32, R98, R32 ;  /* 0x0000002062207220 */ /* 0x000fe20000400000 */
[----:B------:R-:W-:Y:S01]  /*31d0*/  @!P0 FMUL R37, R37, 16777216 ;  /* 0x4b80000025258820 */ /* 0x000fe20000400000 */
[----:B------:R-:W-:Y:S01]  /*31e0*/  F2FP.SATFINITE.E4M3.F32.PACK_AB_MERGE_C R52, R59, R52, RZ ;  /* 0x000000343b34723e */ /* 0x000fe200048070ff */
[----:B------:R-:W-:Y:S01]  /*31f0*/  @!P0 FMUL R49, R49, 16777216 ;  /* 0x4b80000031318820 */ /* 0x000fe20000400000 */
[----:B------:R-:W-:Y:S01]  /*3200*/  F2FP.SATFINITE.E4M3.F32.PACK_AB_MERGE_C R29, R29, R36, RZ ;  /* 0x000000241d1d723e */ /* 0x000fe200048070ff */
[----:B------:R-:W-:Y:S01]  /*3210*/  @!P0 FMUL R48, R48, 16777216 ;  /* 0x4b80000030308820 */ /* 0x000fe20000400000 */
[----:B------:R-:W-:Y:S01]  /*3220*/  F2FP.SATFINITE.E4M3.F32.PACK_AB_MERGE_C R32, R33, R32, RZ ;  /* 0x000000202120723e */ /* 0x000fe200048070ff */
[----:B------:R-:W-:Y:S01]  /*3230*/  @!P0 FMUL R41, R41, 16777216 ;  /* 0x4b80000029298820 */ /* 0x000fe20000400000 */
[----:B------:R-:W-:Y:S01]  /*3240*/  @!P0 FMUL R40, R40, 16777216 ;  /* 0x4b80000028288820 */ /* 0x000fe20000400000 */
[----:B------:R-:W-:Y:S01]  /*3250*/  FMUL R4, R98, R37 ;  /* 0x0000002562047220 */ /* 0x000fe20000400000 */
[----:B------:R-:W-:Y:S01]  /*3260*/  @!P0 FMUL R53, R53, 16777216 ;  /* 0x4b80000035358820 */ /* 0x000fe20000400000 */
[----:B------:R-:W-:Y:S01]  /*3270*/  F2FP.SATFINITE.E4M3.F32.PACK_AB_MERGE_C R42, R43, R42, RZ ;  /* 0x0000002a2b2a723e */ /* 0x000fe200048070ff */
[----:B------:R-:W-:Y:S01]  /*3280*/  @!P0 FMUL R45, R45, 16777216 ;  /* 0x4b8000002d2d8820 */ /* 0x000fe20000400000 */
[----:B------:R-:W-:Y:S01]  /*3290*/  LOP3.LUT R52, R52, 0xffff, RZ, 0xc0, !PT ;  /* 0x0000ffff34347812 */ /* 0x000fe200078ec0ff */
[----:B------:R-:W-:Y:S01]  /*32a0*/  @!P0 FMUL R44, R44, 16777216 ;  /* 0x4b8000002c2c8820 */ /* 0x000fe20000400000 */
[----:B------:R-:W-:Y:S01]  /*32b0*/  LOP3.LUT R43, R32, 0xffff, RZ, 0xc0, !PT ;  /* 0x0000ffff202b7812 */ /* 0x000fe200078ec0ff */
[C---:B------:R-:W-:Y:S01]  /*32c0*/  FMUL R49, R98.reuse, R49 ;  /* 0x0000003162317220 */ /* 0x040fe20000400000 */
[----:B------:R-:W-:Y:S01]  /*32d0*/  LOP3.LUT R33, R29, 0xffff, RZ, 0xc0, !PT ;  /* 0x0000ffff1d217812 */ /* 0x000fe200078ec0ff */
[C---:B------:R-:W-:Y:S01]  /*32e0*/  FMUL R48, R98.reuse, R48 ;  /* 0x0000003062307220 */ /* 0x040fe20000400000 */
[C---:B------:R-:W-:Y:S01]  /*32f0*/  FMUL R41, R98.reuse, R41 ;  /* 0x0000002962297220 */ /* 0x040fe20000400000 */
[C---:B------:R-:W-:Y:S01]  /*3300*/  FMUL R40, R98.reuse, R40 ;  /* 0x0000002862287220 */ /* 0x040fe20000400000 */
[----:B------:R-:W-:Y:S01]  /*3310*/  FMUL R30, R98, R53 ;  /* 0x00000035621e7220 */ /* 0x000fe20000400000 */
[----:B------:R-:W-:Y:S01]  /*3320*/  F2FP.SATFINITE.E4M3.F32.PACK_AB_MERGE_C R4, R4, R31, RZ ;  /* 0x0000001f0404723e */ /* 0x000fe200048070ff */
[C---:B------:R-:W-:Y:S01]  /*3330*/  FMUL R45, R98.reuse, R45 ;  /* 0x0000002d622d7220 */ /* 0x040fe20000400000 */
[----:B------:R-:W-:Y:S01]  /*3340*/  F2FP.SATFINITE.E4M3.F32.PACK_AB_MERGE_C R46, R47, R46, RZ ;  /* 0x0000002e2f2e723e */ /* 0x000fe200048070ff */
[----:B------:R-:W-:Y:S01]  /*3350*/  FMUL R44, R98, R44 ;  /* 0x0000002c622c7220 */ /* 0x000fe20000400000 */
[----:B------:R-:W-:Y:S01]  /*3360*/  PRMT R32, R43, 0x3340, R0 ;  /* 0x000033402b207816 */ /* 0x000fe20000000000 */
[----:B------:R-:W-:Y:S01]  /*3370*/  IMAD.IADD R7, R28, 0x1, -R7 ;  /* 0x000000011c077824 */ /* 0x000fe200078e0a07 */
[----:B------:R-:W-:Y:S01]  /*3380*/  PRMT R31, R52, 0x3340, R33 ;  /* 0x00003340341f7816 */ /* 0x000fe20000000021 */
[----:B------:R-:W-:Y:S01]  /*3390*/  IMAD.IADD R6, R27, 0x1, -R6 ;  /* 0x000000011b067824 */ /* 0x000fe200078e0a06 */
[----:B------:R-:W-:-:S02]  /*33a0*/  F2FP.SATFINITE.E4M3.F32.PACK_AB_MERGE_C R50, R51, R50, RZ ;  /* 0x000000323332723e */ /* 0x000fc400048070ff */
[----:B------:R-:W-:Y:S02]  /*33b0*/  F2FP.SATFINITE.E4M3.F32.PACK_AB_MERGE_C R40, R41, R40, RZ ;  /* 0x000000282928723e */ /* 0x000fe400048070ff */
[----:B------:R-:W-:Y:S02]  /*33c0*/  F2FP.SATFINITE.E4M3.F32.PACK_AB_MERGE_C R48, R49, R48, RZ ;  /* 0x000000303130723e */ /* 0x000fe400048070ff */
[----:B------:R-:W-:Y:S02]  /*33d0*/  F2FP.SATFINITE.E4M3.F32.PACK_AB_MERGE_C R58, R58, R97, RZ ;  /* 0x000000613a3a723e */ /* 0x000fe400048070ff */
[----:B------:R-:W-:Y:S02]  /*33e0*/  F2FP.SATFINITE.E4M3.F32.PACK_AB_MERGE_C R39, R39, R56, RZ ;  /* 0x000000382727723e */ /* 0x000fe400048070ff */
[----:B------:R-:W-:Y:S02]  /*33f0*/  F2FP.SATFINITE.E4M3.F32.PACK_AB_MERGE_C R34, R35, R34, RZ ;  /* 0x000000222322723e */ /* 0x000fe400048070ff */
[----:B------:R-:W-:-:S02]  /*3400*/  F2FP.SATFINITE.E4M3.F32.PACK_AB_MERGE_C R30, R30, R5, RZ ;  /* 0x000000051e1e723e */ /* 0x000fc400048070ff */
[----:B------:R-:W-:Y:S02]  /*3410*/  PRMT R41, R31, 0x5410, R32 ;  /* 0x000054101f297816 */ /* 0x000fe40000000020 */
[----:B------:R-:W-:Y:S02]  /*3420*/  LOP3.LUT R49, R42, 0xffff, RZ, 0xc0, !PT ;  /* 0x0000ffff2a317812 */ /* 0x000fe400078ec0ff */
[----:B------:R-:W-:Y:S02]  /*3430*/  LOP3.LUT R46, R46, 0xffff, RZ, 0xc0, !PT ;  /* 0x0000ffff2e2e7812 */ /* 0x000fe400078ec0ff */
[----:B------:R-:W-:Y:S02]  /*3440*/  LOP3.LUT R53, R50, 0xffff, RZ, 0xc0, !PT ;  /* 0x0000ffff32357812 */ /* 0x000fe400078ec0ff */
[----:B------:R-:W-:Y:S02]  /*3450*/  SHF.R.U32.HI R5, RZ, 0x8, R52 ;  /* 0x00000008ff057819 */ /* 0x000fe40000011634 */
[----:B------:R-:W-:-:S02]  /*3460*/  SHF.R.U32.HI R31, RZ, 0x8, R33 ;  /* 0x00000008ff1f7819 */ /* 0x000fc40000011621 */
[----:B------:R-:W-:Y:S02]  /*3470*/  F2FP.SATFINITE.E4M3.F32.PACK_AB_MERGE_C R25, R25, R38, RZ ;  /* 0x000000261919723e */ /* 0x000fe400048070ff */
[----:B------:R-:W-:Y:S02]  /*3480*/  F2FP.SATFINITE.E4M3.F32.PACK_AB_MERGE_C R44, R45, R44, RZ ;  /* 0x0000002c2d2c723e */ /* 0x000fe400048070ff */
[----:B------:R-:W-:Y:S02]  /*3490*/  LOP3.LUT R58, R58, 0xffff, RZ, 0xc0, !PT ;  /* 0x0000ffff3a3a7812 */ /* 0x000fe400078ec0ff */
[----:B------:R-:W-:Y:S02]  /*34a0*/  LOP3.LUT R39, R39, 0xffff, RZ, 0xc0, !PT ;  /* 0x0000ffff27277812 */ /* 0x000fe400078ec0ff */
[----:B------:R-:W-:Y:S02]  /*34b0*/  LOP3.LUT R45, R34, 0xffff, RZ, 0xc0, !PT ;  /* 0x0000ffff222d7812 */ /* 0x000fe400078ec0ff */
[----:B------:R-:W-:-:S02]  /*34c0*/  PRMT R38, R53, 0x3340, R0 ;  /* 0x0000334035267816 */ /* 0x000fc40000000000 */
[----:B------:R-:W-:Y:S02]  /*34d0*/  PRMT R37, R49, 0x3340, R46 ;  /* 0x0000334031257816 */ /* 0x000fe4000000002e */
[----:B------:R-:W-:Y:S02]  /*34e0*/  LOP3.LUT R32, R31, 0xffff, RZ, 0xc0, !PT ;  /* 0x0000ffff1f207812 */ /* 0x000fe400078ec0ff */
[----:B------:R-:W-:Y:S02]  /*34f0*/  LOP3.LUT R5, R5, 0xffff, RZ, 0xc0, !PT ;  /* 0x0000ffff05057812 */ /* 0x000fe400078ec0ff */
[----:B------:R-:W-:Y:S02]  /*3500*/  PRMT R34, R45, 0x3340, R0 ;  /* 0x000033402d227816 */ /* 0x000fe40000000000 */
[----:B------:R-:W-:Y:S02]  /*3510*/  PRMT R33, R58, 0x3340, R39 ;  /* 0x000033403a217816 */ /* 0x000fe40000000027 */
[----:B------:R-:W-:-:S02]  /*3520*/  PRMT R31, R37, 0x5410, R38 ;  /* 0x00005410251f7816 */ /* 0x000fc40000000026 */
[----:B------:R-:W-:Y:S02]  /*3530*/  PRMT R38, R5, 0x3340, R32 ;  /* 0x0000334005267816 */ /* 0x000fe40000000020 */
[----:B------:R-:W-:Y:S02]  /*3540*/  SHF.R.U32.HI R5, RZ, 0x8, R58 ;  /* 0x00000008ff057819 */ /* 0x000fe4000001163a */
[----:B------:R-:W-:Y:S02]  /*3550*/  SHF.R.U32.HI R32, RZ, 0x8, R39 ;  /* 0x00000008ff207819 */ /* 0x000fe40000011627 */
[----:B------:R-:W-:Y:S02]  /*3560*/  LOP3.LUT R47, R40, 0xffff, RZ, 0xc0, !PT ;  /* 0x0000ffff282f7812 */ /* 0x000fe400078ec0ff */
[----:B------:R-:W-:Y:S02]  /*3570*/  PRMT R40, R33, 0x5410, R34 ;  /* 0x0000541021287816 */ /* 0x000fe40000000022 */
[----:B------:R-:W-:-:S02]  /*3580*/  LOP3.LUT R44, R44, 0xffff, RZ, 0xc0, !PT ;  /* 0x0000ffff2c2c7812 */ /* 0x000fc400078ec0ff */
[----:B------:R-:W-:Y:S02]  /*3590*/  LOP3.LUT R51, R48, 0xffff, RZ, 0xc0, !PT ;  /* 0x0000ffff30337812 */ /* 0x000fe400078ec0ff */
[----:B------:R-:W-:Y:S01]  /*35a0*/  SHF.R.U32.HI R34, RZ, 0x8, R45 ;  /* 0x00000008ff227819 */ /* 0x000fe2000001162d */
[----:B------:R-:W-:Y:S01]  /*35b0*/  IMAD.MOV.U32 R45, RZ, RZ, 0x3dc6b27f ;  /* 0x3dc6b27fff2d7424 */ /* 0x000fe200078e00ff */
[----:B------:R-:W-:Y:S02]  /*35c0*/  LOP3.LUT R32, R32, 0xffff, RZ, 0xc0, !PT ;  /* 0x0000ffff20207812 */ /* 0x000fe400078ec0ff */
[----:B------:R-:W-:Y:S02]  /*35d0*/  LOP3.LUT R5, R5, 0xffff, RZ, 0xc0, !PT ;  /* 0x0000ffff05057812 */ /* 0x000fe400078ec0ff */
[----:B------:R-:W-:Y:S02]  /*35e0*/  PRMT R36, R51, 0x3340, R0 ;  /* 0x0000334033247816 */ /* 0x000fe40000000000 */
[----:B------:R-:W-:-:S02]  /*35f0*/  PRMT R35, R47, 0x3340, R44 ;  /* 0x000033402f237816 */ /* 0x000fc4000000002c */
[----:B------:R-:W-:Y:S02]  /*3600*/  SHF.R.U32.HI R33, RZ, 0x8, R43 ;  /* 0x00000008ff217819 */ /* 0x000fe4000001162b */
[----:B------:R-:W-:Y:S02]  /*3610*/  LOP3.LUT R39, R34, 0xffff, RZ, 0xc0, !PT ;  /* 0x0000ffff22277812 */ /* 0x000fe400078ec0ff */
[----:B------:R-:W-:Y:S02]  /*3620*/  PRMT R34, R5, 0x3340, R32 ;  /* 0x0000334005227816 */ /* 0x000fe40000000020 */
[----:B------:R-:W-:Y:S02]  /*3630*/  SHF.R.U32.HI R32, RZ, 0x8, R46 ;  /* 0x00000008ff207819 */ /* 0x000fe4000001162e */
[----:B------:R-:W-:Y:S02]  /*3640*/  SHF.R.U32.HI R5, RZ, 0x8, R49 ;  /* 0x00000008ff057819 */ /* 0x000fe40000011631 */
[----:B------:R-:W-:-:S02]  /*3650*/  SHF.R.U32.HI R37, RZ, 0x8, R44 ;  /* 0x00000008ff257819 */ /* 0x000fc4000001162c */
[----:B------:R-:W-:Y:S02]  /*3660*/  PRMT R35, R35, 0x5410, R36 ;  /* 0x0000541023237816 */ /* 0x000fe40000000024 */
[----:B------:R-:W-:Y:S02]  /*3670*/  LOP3.LUT R33, R33, 0xffff, RZ, 0xc0, !PT ;  /* 0x0000ffff21217812 */ /* 0x000fe400078ec0ff */
[----:B------:R-:W-:Y:S02]  /*3680*/  SHF.R.U32.HI R36, RZ, 0x8, R47 ;  /* 0x00000008ff247819 */ /* 0x000fe4000001162f */
[----:B------:R-:W-:Y:S01]  /*3690*/  LOP3.LUT R44, R32, 0xffff, RZ, 0xc0, !PT ;  /* 0x0000ffff202c7812 */ /* 0x000fe200078ec0ff */
[----:B------:R-:W-:Y:S01]  /*36a0*/  FADD R32, R7, -1 ;  /* 0xbf80000007207421 */ /* 0x000fe20000000000 */
[----:B------:R-:W-:Y:S02]  /*36b0*/  LOP3.LUT R5, R5, 0xffff, RZ, 0xc0, !PT ;  /* 0x0000ffff05057812 */ /* 0x000fe400078ec0ff */
[----:B------:R-:W-:-:S02]  /*36c0*/  LOP3.LUT R42, R37, 0xffff, RZ, 0xc0, !PT ;  /* 0x0000ffff252a7812 */ /* 0x000fc400078ec0ff */
[----:B------:R-:W-:Y:S02]  /*36d0*/  PRMT R37, R33, 0x3340, R0 ;  /* 0x0000334021257816 */ /* 0x000fe40000000000 */
[----:B------:R-:W-:Y:S01]  /*36e0*/  LOP3.LUT R43, R36, 0xffff, RZ, 0xc0, !PT ;  /* 0x0000ffff242b7812 */ /* 0x000fe200078ec0ff */
[----:B------:R-:W-:Y:S01]  /*36f0*/  FADD R36, R6, -1 ;  /* 0xbf80000006247421 */ /* 0x000fe20000000000 */
[----:B------:R-:W-:Y:S02]  /*3700*/  SHF.R.U32.HI R33, RZ, 0x8, R51 ;  /* 0x00000008ff217819 */ /* 0x000fe40000011633 */
[----:B------:R-:W-:Y:S01]  /*3710*/  PRMT R44, R5, 0x3340, R44 ;  /* 0x00003340052c7816 */ /* 0x000fe2000000002c */
[-C--:B------:R-:W-:Y:S01]  /*3720*/  FFMA.FTZ R5, R32, R45.reuse, -0.16845393180847167969 ;  /* 0xbe2c7f3020057423 */ /* 0x080fe2000001002d */
[----:B------:R-:W-:Y:S01]  /*3730*/  LOP3.LUT R33, R33, 0xffff, RZ, 0xc0, !PT ;  /* 0x0000ffff21217812 */ /* 0x000fe200078ec0ff */
[----:B------:R-:W-:Y:S01]  /*3740*/  FFMA.FTZ R7, R36, R45, -0.16845393180847167969 ;  /* 0xbe2c7f3024077423 */ /* 0x000fe2000001002d */
[----:B------:R-:W-:Y:S01]  /*3750*/  PRMT R42, R43, 0x3340, R42 ;  /* 0x000033402b2a7816 */ /* 0x000fe2000000002a */
[----:B------:R-:W-:Y:S01]  /*3760*/  FFMA.FTZ R5, R32, R5, 0.1716887056827545166 ;  /* 0x3e2fcf2a20057423 */ /* 0x000fe20000010005 */
[--C-:B------:R-:W-:Y:S01]  /*3770*/  PRMT R43, R33, 0x3340, R0.reuse ;  /* 0x00003340212b7816 */ /* 0x100fe20000000000 */
[----:B------:R-:W-:Y:S01]  /*3780*/  FFMA.FTZ R33, R36, R7, 0.1716887056827545166 ;  /* 0x3e2fcf2a24217423 */ /* 0x000fe20000010007 */
[----:B------:R-:W-:Y:S01]  /*3790*/  PRMT R37, R38, 0x5410, R37 ;  /* 0x0000541026257816 */ /* 0x000fe20000000025 */
[----:B------:R-:W-:Y:S01]  /*37a0*/  FFMA.FTZ R7, R32, R5, -0.17900948226451873779 ;  /* 0xbe374e4320077423 */ /* 0x000fe20000010005 */
[----:B------:R-:W-:Y:S01]  /*37b0*/  LOP3.LUT R6, R4, 0xffff, RZ, 0xc0, !PT ;  /* 0x0000ffff04067812 */ /* 0x000fe200078ec0ff */
[----:B------:R-:W-:Y:S01]  /*37c0*/  FFMA.FTZ R33, R36, R33, -0.17900948226451873779 ;  /* 0xbe374e4324217423 */ /* 0x000fe20000010021 */
[----:B------:R-:W-:Y:S01]  /*37d0*/  LOP3.LUT R8, R75, 0x8, RZ, 0xc0, !PT ;  /* 0x000000084b087812 */ /* 0x000fe200078ec0ff */
[----:B------:R-:W-:Y:S01]  /*37e0*/  FFMA.FTZ R7, R32, R7, 0.20512372255325317383 ;  /* 0x3e520bf420077423 */ /* 0x000fe20000010007 */
[----:B------:R-:W-:Y:S01]  /*37f0*/  PRMT R39, R39, 0x3340, R0 ;  /* 0x0000334027277816 */ /* 0x000fe20000000000 */
[----:B------:R-:W-:Y:S01]  /*3800*/  FFMA.FTZ R33, R36, R33, 0.20512372255325317383 ;  /* 0x3e520bf424217423 */ /* 0x000fe20000010021 */
[--C-:B------:R-:W-:Y:S01]  /*3810*/  PRMT R4, R41, 0x4210, R6.reuse ;  /* 0x0000421029047816 */ /* 0x100fe20000000006 */
[----:B------:R-:W-:Y:S01]  /*3820*/  IMAD R63, R8, 0x200, R63 ;  /* 0x00000200083f7824 */ /* 0x000fe200078e023f */
[----:B------:R-:W-:Y:S01]  /*3830*/  PRMT R5, R37, 0x5210, R6 ;  /* 0x0000521025057816 */ /* 0x000fe20000000006 */
[----:B------:R-:W-:Y:S01]  /*3840*/  FFMA.FTZ R33, R36, R33, -0.24046532809734344482 ;  /* 0xbe763c8b24217423 */ /* 0x000fe20000010021 */
[----:B------:R-:W-:-:S02]  /*3850*/  LOP3.LUT R26, R77, 0xf80, RZ, 0xc0, !PT ;  /* 0x00000f804d1a7812 */ /* 0x000fc400078ec0ff */
[----:B------:R-:W-:Y:S02]  /*3860*/  SHF.R.U32.HI R6, RZ, 0x8, R53 ;  /* 0x00000008ff067819 */ /* 0x000fe40000011635 */
[----:B------:R-:W-:Y:S01]  /*3870*/  PRMT R38, R34, 0x5410, R39 ;  /* 0x0000541022267816 */ /* 0x000fe20000000027 */
[----:B------:R-:W-:Y:S01]  /*3880*/  IMAD.IADD R26, R26, 0x1, R63 ;  /* 0x000000011a1a7824 */ /* 0x000fe200078e023f */
[----:B------:R-:W-:Y:S01]  /*3890*/  LOP3.LUT R37, R25, 0xffff, RZ, 0xc0, !PT ;  /* 0x0000ffff19257812 */ /* 0x000fe200078ec0ff */
[----:B------:R-:W-:Y:S01]  /*38a0*/  FFMA.FTZ R25, R32, R7, -0.24046532809734344482 ;  /* 0xbe763c8b20197423 */ /* 0x000fe20000010007 */
[----:B------:R-:W-:Y:S01]  /*38b0*/  LOP3.LUT R39, R6, 0xffff, RZ, 0xc0, !PT ;  /* 0x0000ffff06277812 */ /* 0x000fe200078ec0ff */
[----:B------:R-:W0:Y:S01]  /*38c0*/  LDC R34, c[0x0][0x278] ;  /* 0x00009e00ff227b82 */ /* 0x000e220000000800 */
[--C-:B------:R-:W-:Y:S01]  /*38d0*/  PRMT R6, R40, 0x4210, R37.reuse ;  /* 0x0000421028067816 */ /* 0x100fe20000000025 */
[----:B------:R-:W-:Y:S01]  /*38e0*/  FFMA.FTZ R25, R32, R25, 0.28857114911079406738 ;  /* 0x3e93bf9920197423 */ /* 0x000fe20000010019 */
[----:B------:R-:W-:Y:S01]  /*38f0*/  PRMT R7, R38, 0x5210, R37 ;  /* 0x0000521026077816 */ /* 0x000fe20000000025 */
[----:B------:R-:W-:Y:S01]  /*3900*/  FFMA.FTZ R37, R36, R33, 0.28857114911079406738 ;  /* 0x3e93bf9924257423 */ /* 0x000fe20000010021 */
[----:B------:R-:W-:Y:S01]  /*3910*/  PRMT R45, R39, 0x3340, R0 ;  /* 0x00003340272d7816 */ /* 0x000fe20000000000 */
[----:B------:R-:W-:Y:S01]  /*3920*/  FFMA.FTZ R33, R32, R25, -0.36067417263984680176 ;  /* 0xbeb8aa4920217423 */ /* 0x000fe20000010019 */
[----:B------:R-:W-:Y:S01]  /*3930*/  LOP3.LUT R25, R75, 0x1ff, RZ, 0xc0, !PT ;  /* 0x000001ff4b197812 */ /* 0x000fe200078ec0ff */
[----:B------:R-:W-:Y:S01]  /*3940*/  STSM.16.M88.4 [R26], R4 ;  /* 0x000000041a007844 */ /* 0x000fe20000000200 */
[----:B------:R-:W-:Y:S01]  /*3950*/  FFMA.FTZ R37, R36, R37, -0.36067417263984680176 ;  /* 0xbeb8aa4924257423 */ /* 0x000fe20000010025 */
[----:B------:R-:W-:Y:S01]  /*3960*/  FFMA.FTZ R33, R32, R33, 0.48089820146560668945 ;  /* 0x3ef6384a20217423 */ /* 0x000fe20000010021 */
[----:B------:R-:W-:Y:S01]  /*3970*/  LEA R25, R25, UR19, 0x4 ;  /* 0x0000001319197c11 */ /* 0x000fe2000f8e20ff */
[----:B------:R-:W-:Y:S01]  /*3980*/  BAR.SYNC.DEFER_BLOCKING 0x0 ;  /* 0x0000000000007b1d */ /* 0x000fe20000010000 */
[----:B------:R-:W-:Y:S01]  /*3990*/  FFMA.FTZ R39, R36, R37, 0.48089820146560668945 ;  /* 0x3ef6384a24277423 */ /* 0x000fe20000010025 */
[----:B------:R-:W-:Y:S01]  /*39a0*/  FFMA.FTZ R33, R32, R33, -0.72134751081466674805 ;  /* 0xbf38aa3b20217423 */ /* 0x000fe20000010021 */
[----:B------:R-:W-:-:S02]  /*39b0*/  ISETP.GE.U32.AND P3, PT, R27, 0x7f800000, PT ;  /* 0x7f8000001b00780c */ /* 0x000fc40003f66070 */
[----:B------:R-:W-:Y:S01]  /*39c0*/  FFMA.FTZ R39, R36, R39, -0.72134751081466674805 ;  /* 0xbf38aa3b24277423 */ /* 0x000fe20000010027 */
[----:B------:R-:W-:Y:S01]  /*39d0*/  FMUL R33, R32, R33 ;  /* 0x0000002120217220 */ /* 0x000fe20000400000 */
[----:B------:R-:W-:Y:S02]  /*39e0*/  ISETP.GE.U32.AND P1, PT, R28, 0x7f800000, PT ;  /* 0x7f8000001c00780c */ /* 0x000fe40003f26070 */
[----:B------:R-:W-:Y:S01]  /*39f0*/  FMUL R39, R36, R39 ;  /* 0x0000002724277220 */ /* 0x000fe20000400000 */
[----:B------:R-:W-:Y:S01]  /*3a00*/  FMUL R33, R32, R33 ;  /* 0x0000002120217220 */ /* 0x000fe20000400000 */
[----:B------:R-:W-:Y:S01]  /*3a10*/  F2FP.SATFINITE.E4M3.F32.PACK_AB_MERGE_C R29, R55, R54, RZ ;  /* 0x00000036371d723e */ /* 0x000fe200048070ff */
[----:B0-----:R-:W-:Y:S02]  /*3a20*/  IMAD R37, R76, R34, RZ ;  /* 0x000000224c257224 */ /* 0x001fe400078e02ff */
[----:B------:R-:W-:Y:S01]  /*3a30*/  FMUL R39, R36, R39 ;  /* 0x0000002724277220 */ /* 0x000fe20000400000 */
[----:B------:R-:W-:Y:S01]  /*3a40*/  FFMA.FTZ R32, R32, 1.4426950216293334961, R33 ;  /* 0x3fb8aa3b20207823 */ /* 0x000fe20000010021 */
[----:B------:R-:W-:Y:S01]  /*3a50*/  PRMT R43, R42, 0x5410, R43 ;  /* 0x000054102a2b7816 */ /* 0x000fe2000000002b */
[----:B------:R-:W-:-:S02]  /*3a60*/  IMAD R41, R34, 0x4, R37 ;  /* 0x0000000422297824 */ /* 0x000fc400078e0225 */
[----:B------:R-:W-:Y:S01]  /*3a70*/  FFMA.FTZ R39, R36, 1.4426950216293334961, R39 ;  /* 0x3fb8aa3b24277823 */ /* 0x000fe20000010027 */
[----:B------:R-:W-:Y:S01]  /*3a80*/  FADD R9, R9, R32 ;  /* 0x0000002009097221 */ /* 0x000fe20000000000 */
[----:B------:R-:W-:Y:S01]  /*3a90*/  @P3 IMAD.MOV.U32 R36, RZ, RZ, 0x7f800000 ;  /* 0x7f800000ff243424 */ /* 0x000fe200078e00ff */
[----:B------:R-:W0:Y:S01]  /*3aa0*/  LDC.64 R32, c[0x0][0x228] ;  /* 0x00008a00ff207b82 */ /* 0x000e220000000a00 */
[----:B------:R-:W-:Y:S02]  /*3ab0*/  IMAD R49, R34, 0x4, R41 ;  /* 0x0000000422317824 */ /* 0x000fe400078e0229 */
[----:B------:R-:W-:Y:S01]  /*3ac0*/  FADD R24, R24, R39 ;  /* 0x0000002718187221 */ /* 0x000fe20000000000 */
[----:B------:R-:W-:Y:S01]  /*3ad0*/  @P1 IMAD.MOV.U32 R39, RZ, RZ, 0x7f800000 ;  /* 0x7f800000ff271424 */ /* 0x000fe200078e00ff */
[----:B------:R-:W1:Y:S01]  /*3ae0*/  LDS.128 R4, [R25] ;  /* 0x0000000019047984 */ /* 0x000e620000000c00 */
[----:B------:R-:W-:Y:S01]  /*3af0*/  LOP3.LUT R30, R30, 0xffff, RZ, 0xc0, !PT ;  /* 0x0000ffff1e1e7812 */ /* 0x000fe200078ec0ff */
[----:B------:R-:W-:Y:S01]  /*3b00*/  @P3 FFMA.FTZ R24, R27, R36, +INF ;  /* 0x7f8000001b183423 */ /* 0x000fe20000010024 */
[----:B------:R-:W-:Y:S01]  /*3b10*/  LOP3.LUT R36, R29, 0xffff, RZ, 0xc0, !PT ;  /* 0x0000ffff1d247812 */ /* 0x000fe200078ec0ff */
[----:B------:R-:W-:Y:S01]  /*3b20*/  IMAD R53, R34, 0x4, R49 ;  /* 0x0000000422357824 */ /* 0x000fe200078e0231 */
[----:B------:R-:W-:Y:S01]  /*3b30*/  PRMT R47, R44, 0x5410, R45 ;  /* 0x000054102c2f7816 */ /* 0x000fe2000000002d */
[C---:B------:R-:W-:Y:S01]  /*3b40*/  @P1 FFMA.FTZ R9, R28.reuse, R39, +INF ;  /* 0x7f8000001c091423 */ /* 0x040fe20000010027 */
[----:B------:R-:W-:Y:S01]  /*3b50*/  FSETP.NEU.AND P2, PT, R28, RZ, PT ;  /* 0x000000ff1c00720b */ /* 0x000fe20003f4d000 */
[C---:B------:R-:W-:Y:S01]  /*3b60*/  IMAD R55, R34.reuse, 0x4, R53 ;  /* 0x0000000422377824 */ /* 0x040fe200078e0235 */
[--C-:B------:R-:W-:Y:S01]  /*3b70*/  PRMT R28, R35, 0x4210, R30.reuse ;  /* 0x00004210231c7816 */ /* 0x100fe2000000001e */
[-C--:B------:R-:W-:Y:S01]  /*3b80*/  IMAD R21, R21, R34.reuse, RZ ;  /* 0x0000002215157224 */ /* 0x080fe200078e02ff */
[----:B------:R-:W-:Y:S01]  /*3b90*/  PRMT R29, R43, 0x5210, R30 ;  /* 0x000052102b1d7816 */ /* 0x000fe2000000001e */
[----:B------:R-:W-:Y:S01]  /*3ba0*/  IMAD R45, R34, 0x4, R55 ;  /* 0x00000004222d7824 */ /* 0x000fe200078e0237 */
[--C-:B------:R-:W-:Y:S01]  /*3bb0*/  PRMT R30, R31, 0x4210, R36.reuse ;  /* 0x000042101f1e7816 */ /* 0x100fe20000000024 */
[-C--:B------:R-:W-:Y:S01]  /*3bc0*/  IMAD R74, R74, R34.reuse, RZ ;  /* 0x000000224a4a7224 */ /* 0x080fe200078e02ff */
[----:B------:R-:W-:Y:S01]  /*3bd0*/  FSETP.NEU.AND P1, PT, R27, RZ, PT ;  /* 0x000000ff1b00720b */ /* 0x000fe20003f2d000 */
[----:B------:R-:W-:Y:S01]  /*3be0*/  IMAD R27, R0, UR5, RZ ;  /* 0x00000005001b7c24 */ /* 0x000fe2000f8e02ff */
[----:B------:R-:W-:Y:S01]  /*3bf0*/  PRMT R31, R47, 0x5210, R36 ;  /* 0x000052102f1f7816 */ /* 0x000fe20000000024 */
[----:B------:R-:W-:Y:S01]  /*3c00*/  BAR.SYNC.DEFER_BLOCKING 0x0 ;  /* 0x0000000000007b1d */ /* 0x000fe20000010000 */
[----:B------:R-:W-:Y:S01]  /*3c10*/  USHF.R.S32.HI UR5, URZ, 0x1f, UR4 ;  /* 0x0000001f3f057899 */ /* 0x000fe20008011404 */
[C---:B------:R-:W-:Y:S01]  /*3c20*/  IMAD R39, R34.reuse, 0x4, R45 ;  /* 0x0000000422277824 */ /* 0x040fe200078e022d */
[----:B0-----:R-:W-:Y:S01]  /*3c30*/  IADD3 R71, P3, P4, R27, UR4, R32 ;  /* 0x000000041b477c10 */ /* 0x001fe2000fc7e020 */
[-C--:B------:R-:W-:Y:S01]  /*3c40*/  IMAD R57, R15, R34.reuse, RZ ;  /* 0x000000220f397224 */ /* 0x080fe200078e02ff */
[----:B------:R-:W-:Y:S01]  /*3c50*/  SHF.R.S32.HI R76, RZ, 0x1f, R27 ;  /* 0x0000001fff4c7819 */ /* 0x000fe2000001141b */
[----:B------:R-:W-:Y:S01]  /*3c60*/  IMAD R43, R34, 0x4, R39 ;  /* 0x00000004222b7824 */ /* 0x000fe200078e0227 */
[----:B------:R-:W-:Y:S01]  /*3c70*/  LEA.HI R8, R8, R65, RZ, 0x1f ;  /* 0x0000004108087211 */ /* 0x000fe200078ff8ff */
[-C--:B------:R-:W-:Y:S01]  /*3c80*/  IMAD R52, R18, R34.reuse, RZ ;  /* 0x0000002212347224 */ /* 0x080fe200078e02ff */
[----:B------:R-:W-:Y:S01]  /*3c90*/  IADD3.X R76, R76, UR5, R33, P3, P4 ;  /* 0x000000054c4c7c10 */ /* 0x000fe20009fe8421 */
[-C--:B------:R-:W-:Y:S01]  /*3ca0*/  IMAD R72, R72, R34.reuse, RZ ;  /* 0x0000002248487224 */ /* 0x080fe200078e02ff */
[----:B------:R-:W-:Y:S01]  /*3cb0*/  LOP3.LUT P0, RZ, R75, 0x100, RZ, 0xc0, !PT ;  /* 0x000001004bff7812 */ /* 0x000fe2000780c0ff */
[----:B------:R-:W-:Y:S01]  /*3cc0*/  IMAD R47, R34, 0x4, R43 ;  /* 0x00000004222f7824 */ /* 0x000fe200078e022b */
[----:B------:R-:W-:Y:S01]  /*3cd0*/  LOP3.LUT R10, R10, 0x3f8, RZ, 0xc0, !PT ;  /* 0x000003f80a0a7812 */ /* 0x000fe200078ec0ff */
[-C--:B------:R-:W-:Y:S01]  /*3ce0*/  IMAD R56, R12, R34.reuse, RZ ;  /* 0x000000220c387224 */ /* 0x080fe200078e02ff */
[-C--:B------:R-:W-:Y:S01]  /*3cf0*/  IADD3 R12, P5, R37, R71.reuse, RZ ;  /* 0x00000047250c7210 */ /* 0x080fe20007fbe0ff */
[----:B------:R-:W-:Y:S01]  /*3d00*/  IMAD R51, R34, 0x4, R47 ;  /* 0x0000000422337824 */ /* 0x000fe200078e022f */
[----:B------:R-:W-:Y:S01]  /*3d10*/  ULDC UR4, c[0x0][0x27c] ;  /* 0x00009f0000047ab9 */ /* 0x000fe20000000800 */
[-C--:B------:R-:W-:Y:S01]  /*3d20*/  IMAD R61, R16, R34.reuse, RZ ;  /* 0x00000022103d7224 */ /* 0x080fe200078e02ff */
[-C--:B------:R-:W-:Y:S01]  /*3d30*/  IADD3 R16, P3, R41, R71.reuse, RZ ;  /* 0x0000004729107210 */ /* 0x080fe20007f7e0ff */
[----:B------:R-:W-:Y:S01]  /*3d40*/  IMAD R59, R34, 0x4, R51 ;  /* 0x00000004223b7824 */ /* 0x000fe200078e0233 */
[----:B------:R-:W-:Y:S01]  /*3d50*/  UIMAD UR4, UR18, UR4, URZ ;  /* 0x00000004120472a4 */ /* 0x000fe2000f8e023f */
[C---:B-1----:R-:W-:Y:S01]  /*3d60*/  PRMT R93, R6.reuse, 0x7773, RZ ;  /* 0x00007773065d7816 */ /* 0x042fe200000000ff */
[-C--:B------:R-:W-:Y:S01]  /*3d70*/  IMAD R69, R13, R34.reuse, RZ ;  /* 0x000000220d457224 */ /* 0x080fe200078e02ff */
[----:B------:R0:W-:Y:S01]  /*3d80*/  STSM.16.M88.4 [R26], R28 ;  /* 0x0000001c1a007844 */ /* 0x0001e20000000200 */
[C---:B------:R-:W-:Y:S01]  /*3d90*/  PRMT R95, R6.reuse, 0x7772, RZ ;  /* 0x00007772065f7816 */ /* 0x040fe200000000ff */
[-C--:B------:R-:W-:Y:S01]  /*3da0*/  IMAD R78, R17, R34.reuse, RZ ;  /* 0x00000022114e7224 */ /* 0x080fe200078e02ff */
[----:B------:R-:W-:Y:S01]  /*3db0*/  PRMT R97, R6, 0x7771, RZ ;  /* 0x0000777106617816 */ /* 0x000fe200000000ff */
[----:B------:R-:W-:Y:S01]  /*3dc0*/  IMAD R63, R34, 0x4, R59 ;  /* 0x00000004223f7824 */ /* 0x000fe200078e023b */
[----:B------:R-:W-:Y:S01]  /*3dd0*/  PRMT R105, R6, 0x7770, RZ ;  /* 0x0000777006697816 */ /* 0x000fe200000000ff */
[-C--:B------:R-:W-:Y:S01]  /*3de0*/  IMAD R6, R73, R34.reuse, RZ ;  /* 0x0000002249067224 */ /* 0x080fe200078e02ff */
[----:B------:R-:W-:Y:S01]  /*3df0*/  PRMT R77, R4, 0x7773, RZ ;  /* 0x00007773044d7816 */ /* 0x000fe200000000ff */
[-C--:B------:R-:W-:Y:S01]  /*3e00*/  IMAD R73, R14, R34.reuse, RZ ;  /* 0x000000220e497224 */ /* 0x080fe200078e02ff */
[----:B------:R-:W-:Y:S01]  /*3e10*/  PRMT R79, R4, 0x7772, RZ ;  /* 0x00007772044f7816 */ /* 0x000fe200000000ff */
[----:B------:R-:W-:Y:S01]  /*3e20*/  IMAD R67, R34, 0x4, R63 ;  /* 0x0000000422437824 */ /* 0x000fe200078e023f */
[----:B------:R-:W-:Y:S01]  /*3e30*/  PRMT R81, R4, 0x7771, RZ ;  /* 0x0000777104517816 */ /* 0x000fe200000000ff */
[-C--:B------:R-:W-:Y:S01]  /*3e40*/  IMAD R65, R20, R34.reuse, RZ ;  /* 0x0000002214417224 */ /* 0x080fe200078e02ff */
[----:B------:R-:W-:Y:S01]  /*3e50*/  PRMT R83, R4, 0x7770, RZ ;  /* 0x0000777004537816 */ /* 0x000fe200000000ff */
[-C--:B------:R-:W-:Y:S01]  /*3e60*/  IMAD R4, R22, R34.reuse, RZ ;  /* 0x0000002216047224 */ /* 0x080fe200078e02ff */
[-C--:B------:R-:W-:Y:S01]  /*3e70*/  IADD3 R14, P6, R21, R71.reuse, RZ ;  /* 0x00000047150e7210 */ /* 0x080fe20007fde0ff */
[C---:B------:R-:W-:Y:S01]  /*3e80*/  IMAD R99, R34.reuse, 0x4, R67 ;  /* 0x0000000422637824 */ /* 0x040fe200078e0243 */
[----:B------:R-:W-:Y:S01]  /*3e90*/  PRMT R85, R5, 0x7773, RZ ;  /* 0x0000777305557816 */ /* 0x000fe200000000ff */
[-C--:B------:R-:W-:Y:S01]  /*3ea0*/  IMAD R80, R11, R34.reuse, RZ ;  /* 0x000000220b507224 */ /* 0x080fe200078e02ff */
[C---:B------:R-:W-:Y:S01]  /*3eb0*/  PRMT R87, R5.reuse, 0x7772, RZ ;  /* 0x0000777205577816 */ /* 0x040fe200000000ff */
[C---:B------:R-:W-:Y:S01]  /*3ec0*/  IMAD R11, R34.reuse, 0x4, R99 ;  /* 0x00000004220b7824 */ /* 0x040fe200078e0263 */
[C---:B------:R-:W-:Y:S01]  /*3ed0*/  PRMT R89, R5.reuse, 0x7771, RZ ;  /* 0x0000777105597816 */ /* 0x040fe200000000ff */
[----:B------:R-:W-:Y:S01]  /*3ee0*/  USHF.L.U32 UR6, UR4, 0x2, URZ ;  /* 0x0000000204067899 */ /* 0x000fe2000800063f */
[----:B------:R-:W-:Y:S01]  /*3ef0*/  PRMT R91, R5, 0x7770, RZ ;  /* 0x00007770055b7816 */ /* 0x000fe200000000ff */
[----:B------:R-:W-:Y:S01]  /*3f00*/  IMAD R5, R19, R34, RZ ;  /* 0x0000002213057224 */ /* 0x000fe200078e02ff */
[----:B------:R-:W-:Y:S01]  /*3f10*/  LEA.HI.X.SX32 R15, R21, R76, 0x1, P6 ;  /* 0x0000004c150f7211 */ /* 0x000fe200030f0eff */
[----:B------:R-:W-:Y:S01]  /*3f20*/  IMAD R75, R34, 0x4, R11 ;  /* 0x00000004224b7824 */ /* 0x000fe200078e020b */
[-C--:B------:R-:W-:Y:S01]  /*3f30*/  IADD3 R18, P4, R4, R71.reuse, RZ ;  /* 0x0000004704127210 */ /* 0x080fe20007f9e0ff */
[----:B------:R-:W-:Y:S01]  /*3f40*/  UIMAD.WIDE UR4, UR4, 0x4, URZ ;  /* 0x00000004040478a5 */ /* 0x000fe2000f8e023f */
[----:B------:R-:W-:-:S02]  /*3f50*/  IADD3 R22, P6, R74, R71, RZ ;  /* 0x000000474a167210 */ /* 0x000fc40007fde0ff */
[C---:B------:R-:W-:Y:S02]  /*3f60*/  PRMT R101, R7.reuse, 0x7773, RZ ;  /* 0x0000777307657816 */ /* 0x040fe400000000ff */
[C---:B------:R-:W-:Y:S02]  /*3f70*/  PRMT R103, R7.reuse, 0x7772, RZ ;  /* 0x0000777207677816 */ /* 0x040fe400000000ff */
[C---:B------:R-:W-:Y:S02]  /*3f80*/  PRMT R107, R7.reuse, 0x7771, RZ ;  /* 0x00007771076b7816 */ /* 0x040fe400000000ff */
[----:B------:R-:W-:Y:S01]  /*3f90*/  PRMT R109, R7, 0x7770, RZ ;  /* 0x00007770076d7816 */ /* 0x000fe200000000ff */
[----:B------:R-:W-:Y:S01]  /*3fa0*/  IMAD R7, R23, R34, RZ ;  /* 0x0000002217077224 */ /* 0x000fe200078e02ff */
[-C--:B------:R-:W-:Y:S02]  /*3fb0*/  LEA.HI.X.SX32 R19, R4, R76.reuse, 0x1, P4 ;  /* 0x0000004c04137211 */ /* 0x080fe400020f0eff */
[----:B------:R-:W-:Y:S01]  /*3fc0*/  LEA.HI.X.SX32 R23, R74, R76, 0x1, P6 ;  /* 0x0000004c4a177211 */ /* 0x000fe200030f0eff */
[----:B------:R-:W-:Y:S01]  /*3fd0*/  BAR.SYNC.DEFER_BLOCKING 0x0 ;  /* 0x0000000000007b1d */ /* 0x000fe20000010000 */
[----:B0-----:R-:W-:-:S02]  /*3fe0*/  IADD3 R28, P4, R72, R71, RZ ;  /* 0x00000047481c7210 */ /* 0x001fc40007f9e0ff */
[CC--:B------:R-:W-:Y:S02]  /*3ff0*/  IADD3 R32, P6, R5.reuse, R71.reuse, RZ ;  /* 0x0000004705207210 */ /* 0x0c0fe40007fde0ff */
[-C--:B------:R-:W-:Y:S02]  /*4000*/  LEA.HI.X.SX32 R29, R72, R76.reuse, 0x1, P4 ;  /* 0x0000004c481d7211 */ /* 0x080fe400020f0eff */
[-C--:B------:R-:W-:Y:S02]  /*4010*/  LEA.HI.X.SX32 R33, R5, R76.reuse, 0x1, P6 ;  /* 0x0000004c05217211 */ /* 0x080fe400030f0eff */
[-C--:B------:R-:W-:Y:S02]  /*4020*/  IADD3 R36, P4, R6, R71.reuse, RZ ;  /* 0x0000004706247210 */ /* 0x080fe40007f9e0ff */
[----:B------:R-:W-:Y:S02]  /*4030*/  IADD3 R40, P6, R7, R71, RZ ;  /* 0x0000004707287210 */ /* 0x000fe40007fde0ff */
[----:B------:R-:W-:-:S02]  /*4040*/  LEA.HI.X.SX32 R13, R37, R76, 0x1, P5 ;  /* 0x0000004c250d7211 */ /* 0x000fc400028f0eff */
[-C--:B------:R-:W-:Y:S02]  /*4050*/  LEA.HI.X.SX32 R17, R41, R76.reuse, 0x1, P3 ;  /* 0x0000004c29117211 */ /* 0x080fe400018f0eff */
[-C--:B------:R-:W-:Y:S02]  /*4060*/  LEA.HI.X.SX32 R37, R6, R76.reuse, 0x1, P4 ;  /* 0x0000004c06257211 */ /* 0x080fe400020f0eff */
[-C--:B------:R-:W-:Y:S02]  /*4070*/  LEA.HI.X.SX32 R41, R7, R76.reuse, 0x1, P6 ;  /* 0x0000004c07297211 */ /* 0x080fe400030f0eff */
[-C--:B------:R-:W-:Y:S02]  /*4080*/  IADD3 R20, P5, R49, R71.reuse, RZ ;  /* 0x0000004731147210 */ /* 0x080fe40007fbe0ff */
[----:B------:R-:W-:Y:S01]  /*4090*/  IADD3 R26, P3, R53, R71, RZ ;  /* 0x00000047351a7210 */ /* 0x000fe20007f7e0ff */
[----:B------:R-:W0:Y:S01]  /*40a0*/  LDS.128 R4, [R25] ;  /* 0x0000000019047984 */ /* 0x000e220000000c00 */
[----:B------:R-:W-:-:S02]  /*40b0*/  LEA.HI.X.SX32 R21, R49, R76, 0x1, P5 ;  /* 0x0000004c31157211 */ /* 0x000fc400028f0eff */
[-C--:B------:R-:W-:Y:S01]  /*40c0*/  IADD3 R30, P5, R55, R71.reuse, RZ ;  /* 0x00000047371e7210 */ /* 0x080fe20007fbe0ff */
[----:B------:R-:W-:Y:S01]  /*40d0*/  STG.E.U8 desc[UR22][R12.64], R83 ;  /* 0x000000530c007986 */ /* 0x000fe2000c101116 */
[-C--:B------:R-:W-:Y:S02]  /*40e0*/  LEA.HI.X.SX32 R27, R53, R76.reuse, 0x1, P3 ;  /* 0x0000004c351b7211 */ /* 0x080fe400018f0eff */
[-C--:B------:R-:W-:Y:S01]  /*40f0*/  IADD3 R34, P3, R45, R71.reuse, RZ ;  /* 0x000000472d227210 */ /* 0x080fe20007f7e0ff */
[----:B------:R-:W-:Y:S01]  /*4100*/  STG.E.U8 desc[UR22][R14.64], R91 ;  /* 0x0000005b0e007986 */ /* 0x000fe2000c101116 */
[-C--:B------:R-:W-:Y:S02]  /*4110*/  LEA.HI.X.SX32 R31, R55, R76.reuse, 0x1, P5 ;  /* 0x0000004c371f7211 */ /* 0x080fe400028f0eff */
[----:B------:R-:W-:Y:S01]  /*4120*/  IADD3 R38, P5, R39, R71, RZ ;  /* 0x0000004727267210 */ /* 0x000fe20007fbe0ff */
[----:B------:R-:W-:Y:S01]  /*4130*/  STG.E.U8 desc[UR22][R16.64], R105 ;  /* 0x0000006910007986 */ /* 0x000fe2000c101116 */
[----:B------:R-:W-:-:S02]  /*4140*/  LEA.HI.X.SX32 R35, R45, R76, 0x1, P3 ;  /* 0x0000004c2d237211 */ /* 0x000fc400018f0eff */
[-C--:B------:R-:W-:Y:S01]  /*4150*/  IADD3 R42, P3, R43, R71.reuse, RZ ;  /* 0x000000472b2a7210 */ /* 0x080fe20007f7e0ff */
[----:B------:R-:W-:Y:S01]  /*4160*/  STG.E.U8 desc[UR22][R18.64], R109 ;  /* 0x0000006d12007986 */ /* 0x000fe2000c101116 */
[-C--:B------:R-:W-:Y:S02]  /*4170*/  IADD3 R44, P4, R52, R71.reuse, RZ ;  /* 0x00000047342c7210 */ /* 0x080fe40007f9e0ff */
[-C--:B------:R-:W-:Y:S01]  /*4180*/  LEA.HI.X.SX32 R39, R39, R76.reuse, 0x1, P5 ;  /* 0x0000004c27277211 */ /* 0x080fe200028f0eff */
[----:B------:R-:W-:Y:S01]  /*4190*/  STG.E.U8 desc[UR22][R20.64], R81 ;  /* 0x0000005114007986 */ /* 0x000fe2000c101116 */
[-C--:B------:R-:W-:Y:S02]  /*41a0*/  IADD3 R46, P5, R47, R71.reuse, RZ ;  /* 0x000000472f2e7210 */ /* 0x080fe40007fbe0ff */
[----:B------:R-:W-:Y:S01]  /*41b0*/  IADD3 R48, P6, R56, R71, RZ ;  /* 0x0000004738307210 */ /* 0x000fe20007fde0ff */
[----:B------:R-:W-:Y:S01]  /*41c0*/  STG.E.U8 desc[UR22][R22.64], R89 ;  /* 0x0000005916007986 */ /* 0x000fe2000c101116 */
[----:B------:R-:W-:-:S02]  /*41d0*/  LEA.HI.X.SX32 R43, R43, R76, 0x1, P3 ;  /* 0x0000004c2b2b7211 */ /* 0x000fc400018f0eff */
[-C--:B------:R-:W-:Y:S01]  /*41e0*/  LEA.HI.X.SX32 R45, R52, R76.reuse, 0x1, P4 ;  /* 0x0000004c342d7211 */ /* 0x080fe200020f0eff */
[----:B------:R-:W-:Y:S01]  /*41f0*/  STG.E.U8 desc[UR22][R26.64], R97 ;  /* 0x000000611a007986 */ /* 0x000fe2000c101116 */
[-C--:B------:R-:W-:Y:S02]  /*4200*/  IADD3 R50, P3, R51, R71.reuse, RZ ;  /* 0x0000004733327210 */ /* 0x080fe40007f7e0ff */
        /* <DEDUP_REMOVED lines=8> */
[-C--:B------:R-:W-:Y:S02]  /*4290*/  LEA.HI.X.SX32 R51, R51, R76.reuse, 0x1, P3 ;  /* 0x0000004c33337211 */ /* 0x080fe400018f0eff */
[-C--:B------:R-:W-:Y:S01]  /*42a0*/  LEA.HI.X.SX32 R53, R57, R76.reuse, 0x1, P4 ;  /* 0x0000004c39357211 */ /* 0x080fe200020f0eff */
[----:B------:R1:W-:Y:S01]  /*42b0*/  STG.E.U8 desc[UR22][R34.64], R95 ;  /* 0x0000005f22007986 */ /* 0x0003e2000c101116 */
[-C--:B------:R-:W-:Y:S02]  /*42c0*/  IADD3 R58, P3, R63, R71.reuse, RZ ;  /* 0x000000473f3a7210 */ /* 0x080fe40007f7e0ff */
[----:B------:R-:W-:Y:S01]  /*42d0*/  IADD3 R60, P4, R65, R71, RZ ;  /* 0x00000047413c7210 */ /* 0x000fe20007f9e0ff */
[----:B------:R-:W-:Y:S01]  /*42e0*/  STG.E.U8 desc[UR22][R36.64], R103 ;  /* 0x0000006724007986 */ /* 0x000fe2000c101116 */
[----:B------:R-:W-:-:S02]  /*42f0*/  LEA.HI.X.SX32 R55, R59, R76, 0x1, P5 ;  /* 0x0000004c3b377211 */ /* 0x000fc400028f0eff */
[-C--:B------:R-:W-:Y:S01]  /*4300*/  IADD3 R62, P5, R67, R71.reuse, RZ ;  /* 0x00000047433e7210 */ /* 0x080fe20007fbe0ff */
[----:B------:R-:W-:Y:S01]  /*4310*/  STG.E.U8 desc[UR22][R38.64], R77 ;  /* 0x0000004d26007986 */ /* 0x000fe2000c101116 */
[-C--:B------:R-:W-:Y:S02]  /*4320*/  LEA.HI.X.SX32 R57, R61, R76.reuse, 0x1, P6 ;  /* 0x0000004c3d397211 */ /* 0x080fe400030f0eff */
[-C--:B------:R-:W-:Y:S01]  /*4330*/  LEA.HI.X.SX32 R59, R63, R76.reuse, 0x1, P3 ;  /* 0x0000004c3f3b7211 */ /* 0x080fe200018f0eff */
[----:B------:R-:W-:Y:S01]  /*4340*/  STG.E.U8 desc[UR22][R40.64], R85 ;  /* 0x0000005528007986 */ /* 0x000fe2000c101116 */
[----:B------:R-:W-:Y:S01]  /*4350*/  LEA.HI.X.SX32 R61, R65, R76, 0x1, P4 ;  /* 0x0000004c413d7211 */ /* 0x000fe200020f0eff */
[----:B-1----:R-:W1:Y:S01]  /*4360*/  LDC.64 R34, c[0x0][0x230] ;  /* 0x00008c00ff227b82 */ /* 0x002e620000000a00 */
[-C--:B------:R-:W-:Y:S01]  /*4370*/  IADD3 R64, P6, R80, R71.reuse, RZ ;  /* 0x0000004750407210 */ /* 0x080fe20007fde0ff */
[----:B------:R-:W-:Y:S01]  /*4380*/  STG.E.U8 desc[UR22][R42.64], R93 ;  /* 0x0000005d2a007986 */ /* 0x000fe2000c101116 */
[----:B------:R-:W-:-:S02]  /*4390*/  IADD3 R66, P3, R99, R71, RZ ;  /* 0x0000004763427210 */ /* 0x000fc40007f7e0ff */
[-C--:B------:R-:W-:Y:S01]  /*43a0*/  IADD3 R68, P4, R69, R71.reuse, RZ ;  /* 0x0000004745447210 */ /* 0x080fe20007f9e0ff */
[----:B------:R-:W-:Y:S01]  /*43b0*/  STG.E.U8 desc[UR22][R44.64], R101 ;  /* 0x000000652c007986 */ /* 0x000fe2000c101116 */
[-C--:B------:R-:W-:Y:S02]  /*43c0*/  LEA.HI.X.SX32 R63, R67, R76.reuse, 0x1, P5 ;  /* 0x0000004c433f7211 */ /* 0x080fe400028f0eff */
[----:B------:R-:W-:Y:S02]  /*43d0*/  IADD3 R70, P5, R11, R71, RZ ;  /* 0x000000470b467210 */ /* 0x000fe40007fbe0ff */
[-C--:B------:R-:W-:Y:S02]  /*43e0*/  LEA.HI.X.SX32 R65, R80, R76.reuse, 0x1, P6 ;  /* 0x0000004c50417211 */ /* 0x080fe400030f0eff */
[-C--:B------:R-:W-:Y:S02]  /*43f0*/  LEA.HI.X.SX32 R67, R99, R76.reuse, 0x1, P3 ;  /* 0x0000004c63437211 */ /* 0x080fe400018f0eff */
[----:B------:R-:W-:-:S02]  /*4400*/  LEA.HI.X.SX32 R69, R69, R76, 0x1, P4 ;  /* 0x0000004c45457211 */ /* 0x000fc400020f0eff */
[-C--:B------:R-:W-:Y:S02]  /*4410*/  IADD3 R72, P6, R73, R71.reuse, RZ ;  /* 0x0000004749487210 */ /* 0x080fe40007fde0ff */
[-C--:B------:R-:W-:Y:S02]  /*4420*/  IADD3 R74, P3, R75, R71.reuse, RZ ;  /* 0x000000474b4a7210 */ /* 0x080fe40007f7e0ff */
[----:B------:R-:W-:Y:S02]  /*4430*/  IADD3 R98, P4, R78, R71, RZ ;  /* 0x000000474e627210 */ /* 0x000fe40007f9e0ff */
[----:B0-----:R-:W-:Y:S02]  /*4440*/  PRMT R79, R4, 0x7770, RZ ;  /* 0x00007770044f7816 */ /* 0x001fe400000000ff */
[----:B------:R-:W-:Y:S02]  /*4450*/  LEA.HI.X.SX32 R71, R11, R76, 0x1, P5 ;  /* 0x0000004c0b477211 */ /* 0x000fe400028f0eff */
[----:B------:R-:W-:Y:S01]  /*4460*/  PRMT R33, R5, 0x7770, RZ ;  /* 0x0000777005217816 */ /* 0x000fe200000000ff */
[----:B------:R-:W-:Y:S01]  /*4470*/  STG.E.U8 desc[UR22][R46.64], R79 ;  /* 0x0000004f2e007986 */ /* 0x000fe2000c101116 */
[----:B------:R-:W-:-:S02]  /*4480*/  PRMT R31, R6, 0x7770, RZ ;  /* 0x00007770061f7816 */ /* 0x000fc400000000ff */
[C---:B------:R-:W-:Y:S01]  /*4490*/  PRMT R11, R7.reuse, 0x7773, RZ ;  /* 0x00007773070b7816 */ /* 0x040fe200000000ff */
[----:B------:R-:W-:Y:S01]  /*44a0*/  STG.E.U8 desc[UR22][R48.64], R33 ;  /* 0x0000002130007986 */ /* 0x000fe2000c101116 */
[C---:B------:R-:W-:Y:S02]  /*44b0*/  PRMT R19, R7.reuse, 0x7772, RZ ;  /* 0x0000777207137816 */ /* 0x040fe400000000ff */
[C---:B------:R-:W-:Y:S01]  /*44c0*/  PRMT R27, R7.reuse, 0x7771, RZ ;  /* 0x00007771071b7816 */ /* 0x040fe200000000ff */
[----:B------:R-:W-:Y:S01]  /*44d0*/  STG.E.U8 desc[UR22][R50.64], R31 ;  /* 0x0000001f32007986 */ /* 0x000fe2000c101116 */
[----:B------:R-:W-:Y:S02]  /*44e0*/  PRMT R7, R7, 0x7770, RZ ;  /* 0x0000777007077816 */ /* 0x000fe400000000ff */
[----:B------:R-:W-:Y:S02]  /*44f0*/  PRMT R81, R4, 0x7771, RZ ;  /* 0x0000777104517816 */ /* 0x000fe400000000ff */
[C---:B------:R-:W-:Y:S01]  /*4500*/  PRMT R15, R5.reuse, 0x7773, RZ ;  /* 0x00007773050f7816 */ /* 0x040fe200000000ff */
[----:B------:R-:W-:Y:S01]  /*4510*/  STG.E.U8 desc[UR22][R52.64], R7 ;  /* 0x0000000734007986 */ /* 0x000fe2000c101116 */
[----:B------:R-:W-:-:S02]  /*4520*/  PRMT R23, R5, 0x7772, RZ ;  /* 0x0000777205177816 */ /* 0x000fc400000000ff */
[----:B------:R-:W-:Y:S01]  /*4530*/  PRMT R29, R5, 0x7771, RZ ;  /* 0x00007771051d7816 */ /* 0x000fe200000000ff */
[----:B------:R-:W-:Y:S01]  /*4540*/  STG.E.U8 desc[UR22][R54.64], R81 ;  /* 0x0000005136007986 */ /* 0x000fe2000c101116 */
[----:B------:R-:W-:Y:S02]  /*4550*/  PRMT R5, R6, 0x7771, RZ ;  /* 0x0000777106057816 */ /* 0x000fe400000000ff */
[----:B------:R-:W-:Y:S01]  /*4560*/  PRMT R25, R4, 0x7772, RZ ;  /* 0x0000777204197816 */ /* 0x000fe200000000ff */
[----:B------:R-:W-:Y:S01]  /*4570*/  STG.E.U8 desc[UR22][R56.64], R29 ;  /* 0x0000001d38007986 */ /* 0x000fe2000c101116 */
[----:B------:R-:W-:Y:S02]  /*4580*/  PRMT R21, R6, 0x7772, RZ ;  /* 0x0000777206157816 */ /* 0x000fe400000000ff */
[----:B------:R-:W-:Y:S01]  /*4590*/  PRMT R17, R4, 0x7773, RZ ;  /* 0x0000777304117816 */ /* 0x000fe200000000ff */
[----:B------:R0:W-:Y:S01]  /*45a0*/  STG.E.U8 desc[UR22][R58.64], R5 ;  /* 0x000000053a007986 */ /* 0x0001e2000c101116 */
[----:B------:R-:W-:-:S02]  /*45b0*/  LEA.HI.X.SX32 R73, R73, R76, 0x1, P6 ;  /* 0x0000004c49497211 */ /* 0x000fc400030f0eff */
[-C--:B------:R-:W-:Y:S01]  /*45c0*/  LEA.HI.X.SX32 R75, R75, R76.reuse, 0x1, P3 ;  /* 0x0000004c4b4b7211 */ /* 0x080fe200018f0eff */
[----:B------:R2:W-:Y:S01]  /*45d0*/  STG.E.U8 desc[UR22][R60.64], R27 ;  /* 0x0000001b3c007986 */ /* 0x0005e2000c101116 */
[----:B------:R-:W-:Y:S02]  /*45e0*/  PRMT R13, R6, 0x7773, RZ ;  /* 0x00007773060d7816 */ /* 0x000fe400000000ff */
[----:B------:R-:W-:Y:S01]  /*45f0*/  LEA.HI.X.SX32 R99, R78, R76, 0x1, P4 ;  /* 0x0000004c4e637211 */ /* 0x000fe200020f0eff */
[----:B------:R2:W-:Y:S01]  /*4600*/  STG.E.U8 desc[UR22][R62.64], R25 ;  /* 0x000000193e007986 */ /* 0x0005e2000c101116 */
[----:B------:R-:W-:-:S03]  /*4610*/  FSEL R4, R9, -INF , P2 ;  /* 0xff80000009047808 */ /* 0x000fc60001000000 */
[----:B------:R2:W-:Y:S01]  /*4620*/  STG.E.U8 desc[UR22][R64.64], R23 ;  /* 0x0000001740007986 */ /* 0x0005e2000c101116 */
[----:B0-----:R-:W-:Y:S01]  /*4630*/  FSEL R5, R24, -INF , P1 ;  /* 0xff80000018057808 */ /* 0x001fe20000800000 */
[----:B------:R-:W-:Y:S01]  /*4640*/  FFMA R4, R4, 0.69314718246459960938, R3 ;  /* 0x3f31721804047823 */ /* 0x000fe20000000003 */
[C---:B------:R-:W-:Y:S01]  /*4650*/  IMAD.SHL.U32 R3, R0.reuse, 0x4, RZ ;  /* 0x0000000400037824 */ /* 0x040fe200078e00ff */
[----:B------:R2:W-:Y:S01]  /*4660*/  STG.E.U8 desc[UR22][R66.64], R21 ;  /* 0x0000001542007986 */ /* 0x0005e2000c101116 */
[----:B------:R-:W-:-:S04]  /*4670*/  IMAD.HI R0, R0, 0x4, RZ ;  /* 0x0000000400007827 */ /* 0x000fc800078e02ff */
[----:B------:R-:W-:Y:S01]  /*4680*/  FFMA R5, R5, 0.69314718246459960938, R2 ;  /* 0x3f31721805057823 */ /* 0x000fe20000000002 */
[----:B------:R2:W-:Y:S01]  /*4690*/  STG.E.U8 desc[UR22][R68.64], R19 ;  /* 0x0000001344007986 */ /* 0x0005e2000c101116 */
[----:B-1----:R-:W-:-:S03]  /*46a0*/  IADD3 R2, P1, P2, R3, UR6, R34 ;  /* 0x0000000603027c10 */ /* 0x002fc6000fa3e022 */
[----:B------:R2:W-:Y:S01]  /*46b0*/  STG.E.U8 desc[UR22][R70.64], R17 ;  /* 0x0000001146007986 */ /* 0x0005e2000c101116 */
[----:B------:R-:W-:-:S03]  /*46c0*/  IADD3.X R3, R0, UR5, R35, P1, P2 ;  /* 0x0000000500037c10 */ /* 0x000fc60008fe4423 */
[----:B------:R2:W-:Y:S04]  /*46d0*/  STG.E.U8 desc[UR22][R72.64], R15 ;  /* 0x0000000f48007986 */ /* 0x0005e8000c101116 */
[----:B------:R2:W-:Y:S04]  /*46e0*/  STG.E.U8 desc[UR22][R74.64], R13 ;  /* 0x0000000d4a007986 */ /* 0x0005e8000c101116 */
[----:B------:R2:W-:Y:S01]  /*46f0*/  STG.E.U8 desc[UR22][R98.64], R11 ;  /* 0x0000000b62007986 */ /* 0x0005e2000c101116 */
[----:B------:R-:W-:Y:S06]  /*4700*/  BAR.SYNC.DEFER_BLOCKING 0x0 ;  /* 0x0000000000007b1d */ /* 0x000fec0000010000 */
[----:B------:R2:W-:Y:S02]  /*4710*/  STS.64 [R10+UR19], R4 ;  /* 0x000000040a007988 */ /* 0x0005e40008000a13 */
[----:B------:R-:W-:Y:S06]  /*4720*/  BAR.SYNC.DEFER_BLOCKING 0x0 ;  /* 0x0000000000007b1d */ /* 0x000fec0000010000 */
[----:B------:R-:W-:Y:S05]  /*4730*/  @P0 EXIT ;  /* 0x000000000000094d */ /* 0x000fea0003800000 */
[----:B--2---:R-:W0:Y:S04]  /*4740*/  LDS R5, [R8] ;  /* 0x0000000008057984 */ /* 0x004e280000000800 */
[----:B0-----:R-:W-:Y:S01]  /*4750*/  STG.E desc[UR22][R2.64], R5 ;  /* 0x0000000502007986 */ /* 0x001fe2000c101916 */
[----:B------:R-:W-:Y:S05]  /*4760*/  EXIT ;  /* 0x000000000000794d */ /* 0x000fea0003800000 */
.L_x_2:
[----:B------:R-:W-:-:S00]  /*4770*/  BRA `(.L_x_2) ;  /* 0xfffffffc00fc7947 */ /* 0x000fc0000383ffff */
[----:B------:R-:W-:-:S00]  /*4780*/  NOP ;  /* 0x0000000000007918 */ /* 0x000fc00000000000 */
[----:B------:R-:W-:-:S00]  /*4790*/  NOP ;  /* 0x0000000000007918 */ /* 0x000fc00000000000 */
[----:B------:R-:W-:-:S00]  /*47a0*/  NOP ;  /* 0x0000000000007918 */ /* 0x000fc00000000000 */
[----:B------:R-:W-:-:S00]  /*47b0*/  NOP ;  /* 0x0000000000007918 */ /* 0x000fc00000000000 */
[----:B------:R-:W-:-:S00]  /*47c0*/  NOP ;  /* 0x0000000000007918 */ /* 0x000fc00000000000 */
[----:B------:R-:W-:-:S00]  /*47d0*/  NOP ;  /* 0x0000000000007918 */ /* 0x000fc00000000000 */
[----:B------:R-:W-:-:S00]  /*47e0*/  NOP ;  /* 0x0000000000007918 */ /* 0x000fc00000000000 */
[----:B------:R-:W-:-:S00]  /*47f0*/  NOP ;  /* 0x0000000000007918 */ /* 0x000fc00000000000 */
.L_x_3:


//--------------------- .nv.global.init           --------------------------
	.section	.nv.global.init,"aw",@progbits
.nv.global.init:
	.type		_$_str,@object
	.size		_$_str,(.L_0 - _$_str)
_$_str:
        /*0000*/ 	.byte	0x5f, 0x5f, 0x43, 0x55, 0x44, 0x41, 0x5f, 0x46, 0x54, 0x5a, 0x00
.L_0:


//--------------------- .nv.shared.attn_fwd       --------------------------
	.section	.nv.shared.attn_fwd,"aw",@nobits
	.sectionflags	@""
	.align	16
	.zero		1024


//--------------------- .nv.shared.reserved.0     --------------------------
	.section	.nv.shared.reserved.0,"aw",@nobits
	.weak		__nv_reservedSMEM_offset_0_alias
	.size		__nv_reservedSMEM_offset_0_alias, 0, 0
	.other		__nv_reservedSMEM_offset_0_alias,@"STO_CUDA_RESERVED_SHARED STV_DEFAULT"
__nv_reservedSMEM_offset_0_alias:
	.zero		0


//--------------------- .nv.constant0.attn_fwd    --------------------------
	.section	.nv.constant0.attn_fwd,"a",@progbits
	.sectionflags	@""
	.align	4
.nv.constant0.attn_fwd:
	.zero		664


//--------------------- SYMBOLS --------------------------

	.type		.nv.reservedSmem.offset0,@object
	.size		.nv.reservedSmem.offset0,0x4
